//
// Generated by NVIDIA NVVM Compiler
//
// Compiler Build ID: CL-36424714
// Cuda compilation tools, release 13.0, V13.0.88
// Based on NVVM 20.0.0
//

.version 9.0
.target sm_100
.address_size 64

	// .globl	_Z13render_kernelP6float3Phiiiiiijifffffff
.const .align 4 .u32 g_scene_type;
.global .align 4 .b8 __cudart_i2opi_f[24] = {65, 144, 67, 60, 153, 149, 98, 219, 192, 221, 52, 245, 209, 87, 39, 252, 41, 21, 68, 78, 110, 131, 249, 162};

.visible .entry _Z13render_kernelP6float3Phiiiiiijifffffff(
	.param .u64 .ptr .align 1 _Z13render_kernelP6float3Phiiiiiijifffffff_param_0,
	.param .u64 .ptr .align 1 _Z13render_kernelP6float3Phiiiiiijifffffff_param_1,
	.param .u32 _Z13render_kernelP6float3Phiiiiiijifffffff_param_2,
	.param .u32 _Z13render_kernelP6float3Phiiiiiijifffffff_param_3,
	.param .u32 _Z13render_kernelP6float3Phiiiiiijifffffff_param_4,
	.param .u32 _Z13render_kernelP6float3Phiiiiiijifffffff_param_5,
	.param .u32 _Z13render_kernelP6float3Phiiiiiijifffffff_param_6,
	.param .u32 _Z13render_kernelP6float3Phiiiiiijifffffff_param_7,
	.param .u32 _Z13render_kernelP6float3Phiiiiiijifffffff_param_8,
	.param .u32 _Z13render_kernelP6float3Phiiiiiijifffffff_param_9,
	.param .f32 _Z13render_kernelP6float3Phiiiiiijifffffff_param_10,
	.param .f32 _Z13render_kernelP6float3Phiiiiiijifffffff_param_11,
	.param .f32 _Z13render_kernelP6float3Phiiiiiijifffffff_param_12,
	.param .f32 _Z13render_kernelP6float3Phiiiiiijifffffff_param_13,
	.param .f32 _Z13render_kernelP6float3Phiiiiiijifffffff_param_14,
	.param .f32 _Z13render_kernelP6float3Phiiiiiijifffffff_param_15,
	.param .f32 _Z13render_kernelP6float3Phiiiiiijifffffff_param_16
)
{
	.local .align 4 .b8 	__local_depot0[28];
	.reg .b64 	%SP;
	.reg .b64 	%SPL;
	.reg .pred 	%p<304>;
	.reg .b32 	%r<642>;
	.reg .b32 	%f<2032>;
	.reg .b64 	%rd<50>;
	.reg .b64 	%fd<5>;

	mov.u64 	%SPL, __local_depot0;
	ld.param.u32 	%r114, [_Z13render_kernelP6float3Phiiiiiijifffffff_param_2];
	ld.param.u32 	%r122, [_Z13render_kernelP6float3Phiiiiiijifffffff_param_3];
	ld.param.u32 	%r116, [_Z13render_kernelP6float3Phiiiiiijifffffff_param_4];
	ld.param.u32 	%r117, [_Z13render_kernelP6float3Phiiiiiijifffffff_param_5];
	ld.param.u32 	%r118, [_Z13render_kernelP6float3Phiiiiiijifffffff_param_6];
	ld.param.u32 	%r119, [_Z13render_kernelP6float3Phiiiiiijifffffff_param_7];
	ld.param.u32 	%r120, [_Z13render_kernelP6float3Phiiiiiijifffffff_param_8];
	ld.param.u32 	%r121, [_Z13render_kernelP6float3Phiiiiiijifffffff_param_9];
	ld.param.f32 	%f723, [_Z13render_kernelP6float3Phiiiiiijifffffff_param_10];
	ld.param.f32 	%f724, [_Z13render_kernelP6float3Phiiiiiijifffffff_param_11];
	ld.param.f32 	%f725, [_Z13render_kernelP6float3Phiiiiiijifffffff_param_12];
	ld.param.f32 	%f726, [_Z13render_kernelP6float3Phiiiiiijifffffff_param_13];
	ld.param.f32 	%f727, [_Z13render_kernelP6float3Phiiiiiijifffffff_param_14];
	ld.param.f32 	%f728, [_Z13render_kernelP6float3Phiiiiiijifffffff_param_15];
	ld.param.f32 	%f729, [_Z13render_kernelP6float3Phiiiiiijifffffff_param_16];
	add.u64 	%rd1, %SPL, 0;
	add.u64 	%rd2, %SPL, 0;
	mov.u32 	%r123, %ctaid.x;
	mov.u32 	%r124, %ntid.x;
	mov.u32 	%r125, %tid.x;
	mad.lo.s32 	%r1, %r123, %r124, %r125;
	mov.u32 	%r126, %ctaid.y;
	mov.u32 	%r127, %ntid.y;
	mov.u32 	%r128, %tid.y;
	mad.lo.s32 	%r129, %r126, %r127, %r128;
	setp.ge.s32 	%p17, %r1, %r114;
	setp.ge.s32 	%p18, %r129, %r122;
	or.pred  	%p19, %p17, %p18;
	@%p19 bra 	$L__BB0_200;
	mad.lo.s32 	%r3, %r114, %r129, %r1;
	mul.lo.s32 	%r130, %r3, 747796405;
	mul.lo.s32 	%r131, %r117, -1403630843;
	xor.b32  	%r132, %r131, %r130;
	xor.b32  	%r133, %r132, %r120;
	shl.b32 	%r134, %r133, 13;
	xor.b32  	%r135, %r134, %r133;
	shr.u32 	%r136, %r135, 17;
	xor.b32  	%r4, %r136, %r135;
	cvt.rn.f32.s32 	%f1, %r114;
	cvt.rn.f32.u32 	%f2, %r122;
	mul.f32 	%f3, %f729, 0f40490FDB;
	sub.f32 	%f4, %f726, %f723;
	sub.f32 	%f5, %f727, %f724;
	sub.f32 	%f6, %f728, %f725;
	mul.f32 	%f733, %f5, %f5;
	fma.rn.f32 	%f734, %f4, %f4, %f733;
	fma.rn.f32 	%f735, %f6, %f6, %f734;
	sqrt.rn.f32 	%f7, %f735;
	setp.leu.f32 	%p20, %f7, 0f322BCC77;
	mov.f32 	%f1743, 0f00000000;
	mov.f32 	%f1744, %f1743;
	mov.f32 	%f1745, %f1743;
	@%p20 bra 	$L__BB0_3;
	rcp.rn.f32 	%f736, %f7;
	mul.f32 	%f1743, %f4, %f736;
	mul.f32 	%f1744, %f5, %f736;
	mul.f32 	%f1745, %f6, %f736;
$L__BB0_3:
	mul.f32 	%f740, %f1744, 0f00000000;
	sub.f32 	%f17, %f740, %f1745;
	mul.f32 	%f741, %f1745, 0f00000000;
	mul.f32 	%f742, %f1743, 0f00000000;
	sub.f32 	%f18, %f741, %f742;
	sub.f32 	%f19, %f1743, %f740;
	mul.f32 	%f743, %f18, %f18;
	fma.rn.f32 	%f744, %f17, %f17, %f743;
	fma.rn.f32 	%f745, %f19, %f19, %f744;
	sqrt.rn.f32 	%f20, %f745;
	setp.leu.f32 	%p21, %f20, 0f322BCC77;
	mov.f32 	%f1746, 0f00000000;
	mov.f32 	%f1747, %f1746;
	mov.f32 	%f1748, %f1746;
	@%p21 bra 	$L__BB0_5;
	rcp.rn.f32 	%f746, %f20;
	mul.f32 	%f1746, %f746, %f17;
	mul.f32 	%f1747, %f746, %f18;
	mul.f32 	%f1748, %f746, %f19;
$L__BB0_5:
	setp.lt.s32 	%p22, %r116, 1;
	mov.f32 	%f2026, 0f00000000;
	mov.f32 	%f2027, %f2026;
	mov.f32 	%f2028, %f2026;
	@%p22 bra 	$L__BB0_178;
	cvt.rn.f32.s32 	%f30, %r1;
	cvt.rn.f32.u32 	%f31, %r129;
	div.rn.f32 	%f749, %f3, 0f43340000;
	mul.f32 	%f750, %f749, 0f3F000000;
	mul.f32 	%f751, %f750, 0f3F22F983;
	cvt.rni.s32.f32 	%r138, %f751;
	cvt.rn.f32.s32 	%f752, %r138;
	fma.rn.f32 	%f753, %f752, 0fBFC90FDA, %f750;
	fma.rn.f32 	%f754, %f752, 0fB3A22168, %f753;
	fma.rn.f32 	%f755, %f752, 0fA7C234C5, %f754;
	abs.f32 	%f756, %f750;
	setp.ltu.f32 	%p23, %f756, 0f47CE4780;
	setp.eq.f32 	%p24, %f756, 0f7F800000;
	mov.b32 	%r5, %f750;
	shr.u32 	%r139, %r5, 23;
	and.b32  	%r140, %r139, 224;
	add.s32 	%r141, %r140, -128;
	shl.b32 	%r142, %r5, 8;
	or.b32  	%r6, %r142, -2147483648;
	shr.u32 	%r143, %r141, 5;
	and.b32  	%r7, %r139, 31;
	mul.wide.u32 	%rd17, %r143, 4;
	sub.s64 	%rd3, %rd2, %rd17;
	mov.f32 	%f2028, 0f00000000;
	mul.rn.f32 	%f757, %f750, %f2028;
	sub.s64 	%rd4, %rd1, %rd17;
	or.pred  	%p1, %p23, %p24;
	selp.b32 	%r8, %r138, 0, %p23;
	selp.f32 	%f32, %f755, %f757, %p23;
	and.b32  	%r9, %r121, 1;
	and.b32  	%r10, %r121, 2147483646;
	div.rn.f32 	%f33, %f1, %f2;
	shl.b32 	%r144, %r4, 5;
	xor.b32  	%r633, %r144, %r4;
	mov.b32 	%r587, 0;
	mov.f32 	%f2027, %f2028;
	mov.f32 	%f2026, %f2028;
$L__BB0_7:
	sub.s32 	%r14, 32, %r7;
	shl.b32 	%r145, %r633, 13;
	xor.b32  	%r146, %r145, %r633;
	shr.u32 	%r147, %r146, 17;
	xor.b32  	%r148, %r147, %r146;
	shl.b32 	%r149, %r148, 5;
	xor.b32  	%r150, %r149, %r148;
	and.b32  	%r151, %r150, 16777215;
	cvt.rn.f32.u32 	%f758, %r151;
	fma.rn.f32 	%f759, %f758, 0f33800000, %f30;
	div.rn.f32 	%f760, %f759, %f1;
	shl.b32 	%r152, %r150, 13;
	xor.b32  	%r153, %r152, %r150;
	shr.u32 	%r154, %r153, 17;
	xor.b32  	%r155, %r154, %r153;
	shl.b32 	%r156, %r155, 5;
	xor.b32  	%r633, %r156, %r155;
	and.b32  	%r157, %r633, 16777215;
	cvt.rn.f32.u32 	%f761, %r157;
	fma.rn.f32 	%f37, %f761, 0f33800000, %f31;
	fma.rn.f32 	%f38, %f760, 0f40000000, 0fBF800000;
	mov.u32 	%r592, %r8;
	mov.f32 	%f1752, %f32;
	@%p1 bra 	$L__BB0_13;
	mov.b64 	%rd48, 0;
	mov.b32 	%r589, 0;
	mov.u64 	%rd46, __cudart_i2opi_f;
	mov.u64 	%rd47, %rd2;
$L__BB0_9:
	.pragma "nounroll";
	ld.global.nc.u32 	%r159, [%rd46];
	mad.wide.u32 	%rd20, %r159, %r6, %rd48;
	shr.u64 	%rd48, %rd20, 32;
	st.local.u32 	[%rd47], %rd20;
	add.s32 	%r589, %r589, 1;
	add.s64 	%rd47, %rd47, 4;
	add.s64 	%rd46, %rd46, 4;
	setp.ne.s32 	%p25, %r589, 6;
	@%p25 bra 	$L__BB0_9;
	setp.eq.s32 	%p26, %r7, 0;
	st.local.u32 	[%rd2+24], %rd48;
	ld.local.u32 	%r590, [%rd3+24];
	ld.local.u32 	%r591, [%rd3+20];
	@%p26 bra 	$L__BB0_12;
	shl.b32 	%r160, %r590, %r7;
	shr.u32 	%r161, %r591, %r14;
	add.s32 	%r590, %r161, %r160;
	shl.b32 	%r162, %r591, %r7;
	ld.local.u32 	%r163, [%rd3+16];
	shr.u32 	%r164, %r163, %r14;
	add.s32 	%r591, %r164, %r162;
$L__BB0_12:
	setp.lt.s32 	%p27, %r5, 0;
	shr.u32 	%r165, %r590, 30;
	shf.l.wrap.b32 	%r166, %r591, %r590, 2;
	shl.b32 	%r167, %r591, 2;
	shr.u32 	%r168, %r166, 31;
	add.s32 	%r169, %r168, %r165;
	neg.s32 	%r170, %r169;
	selp.b32 	%r592, %r170, %r169, %p27;
	xor.b32  	%r171, %r166, %r5;
	shr.s32 	%r172, %r166, 31;
	xor.b32  	%r173, %r172, %r166;
	xor.b32  	%r174, %r172, %r167;
	cvt.u64.u32 	%rd21, %r173;
	shl.b64 	%rd22, %rd21, 32;
	cvt.u64.u32 	%rd23, %r174;
	or.b64  	%rd24, %rd22, %rd23;
	cvt.rn.f64.s64 	%fd1, %rd24;
	mul.f64 	%fd2, %fd1, 0d3BF921FB54442D19;
	cvt.rn.f32.f64 	%f762, %fd2;
	neg.f32 	%f763, %f762;
	setp.lt.s32 	%p28, %r171, 0;
	selp.f32 	%f1752, %f763, %f762, %p28;
$L__BB0_13:
	mul.f32 	%f764, %f1752, %f1752;
	fma.rn.f32 	%f765, %f764, 0f3C190000, 0f3B560000;
	fma.rn.f32 	%f766, %f765, %f764, 0f3CC70000;
	fma.rn.f32 	%f767, %f766, %f764, 0f3D5B0000;
	fma.rn.f32 	%f768, %f767, %f764, 0f3E089438;
	fma.rn.f32 	%f769, %f768, %f764, 0f3EAAAA88;
	mul.rn.f32 	%f770, %f764, %f1752;
	fma.rn.f32 	%f771, %f769, %f770, %f1752;
	abs.f32 	%f772, %f1752;
	setp.eq.f32 	%p29, %f772, 0f3A00B43C;
	selp.f32 	%f773, %f1752, %f771, %p29;
	and.b32  	%r175, %r592, 1;
	setp.eq.b32 	%p30, %r175, 1;
	neg.f32 	%f774, %f773;
	rcp.approx.ftz.f32 	%f775, %f774;
	selp.f32 	%f776, %f775, %f773, %p30;
	mul.f32 	%f41, %f38, %f776;
	div.rn.f32 	%f777, %f37, %f2;
	add.f32 	%f42, %f777, %f777;
	mov.u32 	%r596, %r8;
	mov.f32 	%f1753, %f32;
	@%p1 bra 	$L__BB0_19;
	mov.b64 	%rd49, 0;
	mov.b32 	%r593, 0;
$L__BB0_15:
	.pragma "nounroll";
	mul.wide.u32 	%rd26, %r593, 4;
	mov.u64 	%rd27, __cudart_i2opi_f;
	add.s64 	%rd28, %rd27, %rd26;
	ld.global.nc.u32 	%r177, [%rd28];
	mad.wide.u32 	%rd29, %r177, %r6, %rd49;
	shr.u64 	%rd49, %rd29, 32;
	add.s64 	%rd30, %rd1, %rd26;
	st.local.u32 	[%rd30], %rd29;
	add.s32 	%r593, %r593, 1;
	setp.ne.s32 	%p31, %r593, 6;
	@%p31 bra 	$L__BB0_15;
	setp.eq.s32 	%p32, %r7, 0;
	st.local.u32 	[%rd1+24], %rd49;
	ld.local.u32 	%r594, [%rd4+24];
	ld.local.u32 	%r595, [%rd4+20];
	@%p32 bra 	$L__BB0_18;
	shl.b32 	%r178, %r594, %r7;
	shr.u32 	%r179, %r595, %r14;
	add.s32 	%r594, %r179, %r178;
	shl.b32 	%r180, %r595, %r7;
	ld.local.u32 	%r181, [%rd4+16];
	shr.u32 	%r182, %r181, %r14;
	add.s32 	%r595, %r182, %r180;
$L__BB0_18:
	setp.lt.s32 	%p33, %r5, 0;
	shr.u32 	%r183, %r594, 30;
	shf.l.wrap.b32 	%r184, %r595, %r594, 2;
	shl.b32 	%r185, %r595, 2;
	shr.u32 	%r186, %r184, 31;
	add.s32 	%r187, %r186, %r183;
	neg.s32 	%r188, %r187;
	selp.b32 	%r596, %r188, %r187, %p33;
	xor.b32  	%r189, %r184, %r5;
	shr.s32 	%r190, %r184, 31;
	xor.b32  	%r191, %r190, %r184;
	xor.b32  	%r192, %r190, %r185;
	cvt.u64.u32 	%rd31, %r191;
	shl.b64 	%rd32, %rd31, 32;
	cvt.u64.u32 	%rd33, %r192;
	or.b64  	%rd34, %rd32, %rd33;
	cvt.rn.f64.s64 	%fd3, %rd34;
	mul.f64 	%fd4, %fd3, 0d3BF921FB54442D19;
	cvt.rn.f32.f64 	%f778, %fd4;
	neg.f32 	%f779, %f778;
	setp.lt.s32 	%p34, %r189, 0;
	selp.f32 	%f1753, %f779, %f778, %p34;
$L__BB0_19:
	mul.f32 	%f783, %f33, %f41;
	mul.f32 	%f784, %f1753, %f1753;
	fma.rn.f32 	%f785, %f784, 0f3C190000, 0f3B560000;
	fma.rn.f32 	%f786, %f785, %f784, 0f3CC70000;
	fma.rn.f32 	%f787, %f786, %f784, 0f3D5B0000;
	fma.rn.f32 	%f788, %f787, %f784, 0f3E089438;
	fma.rn.f32 	%f789, %f788, %f784, 0f3EAAAA88;
	mul.rn.f32 	%f790, %f784, %f1753;
	fma.rn.f32 	%f791, %f789, %f790, %f1753;
	abs.f32 	%f792, %f1753;
	setp.eq.f32 	%p35, %f792, 0f3A00B43C;
	selp.f32 	%f793, %f1753, %f791, %p35;
	and.b32  	%r193, %r596, 1;
	setp.eq.b32 	%p36, %r193, 1;
	neg.f32 	%f794, %f793;
	rcp.approx.ftz.f32 	%f795, %f794;
	selp.f32 	%f796, %f795, %f793, %p36;
	mov.f32 	%f797, 0f3F800000;
	sub.f32 	%f798, %f797, %f42;
	mul.f32 	%f799, %f798, %f796;
	fma.rn.f32 	%f800, %f1746, %f783, %f1743;
	fma.rn.f32 	%f801, %f1747, %f783, %f1744;
	fma.rn.f32 	%f802, %f1748, %f783, %f1745;
	mul.f32 	%f803, %f1745, %f1747;
	mul.f32 	%f804, %f1744, %f1748;
	sub.f32 	%f805, %f803, %f804;
	mul.f32 	%f806, %f1743, %f1748;
	mul.f32 	%f807, %f1745, %f1746;
	sub.f32 	%f808, %f806, %f807;
	mul.f32 	%f809, %f1744, %f1746;
	mul.f32 	%f810, %f1743, %f1747;
	sub.f32 	%f811, %f809, %f810;
	fma.rn.f32 	%f45, %f805, %f799, %f800;
	fma.rn.f32 	%f46, %f808, %f799, %f801;
	fma.rn.f32 	%f47, %f811, %f799, %f802;
	mul.f32 	%f812, %f46, %f46;
	fma.rn.f32 	%f813, %f45, %f45, %f812;
	fma.rn.f32 	%f814, %f47, %f47, %f813;
	sqrt.rn.f32 	%f48, %f814;
	setp.leu.f32 	%p37, %f48, 0f322BCC77;
	mov.f32 	%f55, 0f00000000;
	mov.f32 	%f56, %f55;
	mov.f32 	%f57, %f55;
	@%p37 bra 	$L__BB0_21;
	rcp.rn.f32 	%f815, %f48;
	mul.f32 	%f55, %f815, %f45;
	mul.f32 	%f56, %f815, %f46;
	mul.f32 	%f57, %f815, %f47;
$L__BB0_21:
	setp.lt.s32 	%p38, %r119, 1;
	mov.f32 	%f2023, 0f00000000;
	mov.f32 	%f2024, %f2023;
	mov.f32 	%f2025, %f2023;
	@%p38 bra 	$L__BB0_177;
	mov.f32 	%f2025, 0f00000000;
	mov.f32 	%f1763, 0f3F800000;
	mov.b32 	%r597, 0;
	mov.f32 	%f58, %f725;
	mov.f32 	%f59, %f724;
	mov.f32 	%f60, %f723;
	mov.f32 	%f1764, %f1763;
	mov.f32 	%f1765, %f1763;
	mov.f32 	%f2024, %f2025;
	mov.f32 	%f2023, %f2025;
$L__BB0_23:
	setp.eq.s32 	%p39, %r118, 0;
	mov.f32 	%f1794, 0f7149F2CA;
	@%p39 bra 	$L__BB0_39;
	setp.eq.s32 	%p40, %r118, 1;
	mov.f32 	%f1843, 0f7149F2CA;
	@%p40 bra 	$L__BB0_62;
	setp.lt.s32 	%p130, %r121, 1;
	mov.f32 	%f1946, 0f7149F2CA;
	mov.b32 	%r600, 0;
	@%p130 bra 	$L__BB0_34;
	mul.f32 	%f1083, %f56, %f56;
	fma.rn.f32 	%f1084, %f55, %f55, %f1083;
	fma.rn.f32 	%f70, %f57, %f57, %f1084;
	mov.f32 	%f1946, 0f7149F2CA;
	mov.b32 	%r608, 0;
	mov.u32 	%r600, %r608;
$L__BB0_27:
	mul.hi.u32 	%r216, %r608, -858993459;
	shr.u32 	%r217, %r216, 3;
	mul.lo.s32 	%r218, %r217, 10;
	sub.s32 	%r219, %r608, %r218;
	cvt.rn.f32.u32 	%f1085, %r219;
	add.f32 	%f400, %f1085, 0fC0900000;
	cvt.rn.f32.u32 	%f1086, %r217;
	fma.rn.f32 	%f401, %f1086, 0fBFC00000, 0fC0000000;
	mul.lo.s32 	%r220, %r608, 7;
	mul.hi.u32 	%r221, %r220, -858993459;
	shr.u32 	%r222, %r221, 2;
	mul.lo.s32 	%r223, %r222, 5;
	sub.s32 	%r224, %r220, %r223;
	cvt.rn.f32.u32 	%f1087, %r224;
	fma.rn.f32 	%f402, %f1087, 0f3DCCCCCD, 0f3E99999A;
	sub.f32 	%f1088, %f60, %f400;
	sub.f32 	%f1089, %f59, %f402;
	sub.f32 	%f1090, %f58, %f401;
	mul.f32 	%f1091, %f56, %f1089;
	fma.rn.f32 	%f1092, %f55, %f1088, %f1091;
	fma.rn.f32 	%f403, %f57, %f1090, %f1092;
	mul.f32 	%f1093, %f1089, %f1089;
	fma.rn.f32 	%f1094, %f1088, %f1088, %f1093;
	fma.rn.f32 	%f1095, %f1090, %f1090, %f1094;
	mul.f32 	%f1096, %f402, %f402;
	sub.f32 	%f1097, %f1095, %f1096;
	mul.f32 	%f1098, %f403, %f403;
	mul.f32 	%f1099, %f70, %f1097;
	sub.f32 	%f404, %f1098, %f1099;
	setp.lt.f32 	%p131, %f404, 0f00000000;
	@%p131 bra 	$L__BB0_33;
	sqrt.rn.f32 	%f405, %f404;
	neg.f32 	%f1100, %f403;
	sub.f32 	%f1101, %f1100, %f405;
	div.rn.f32 	%f1932, %f1101, %f70;
	setp.geu.f32 	%p132, %f1932, 0f3A83126F;
	setp.leu.f32 	%p133, %f1932, %f1946;
	and.pred  	%p134, %p132, %p133;
	@%p134 bra 	$L__BB0_30;
	sub.f32 	%f1103, %f405, %f403;
	div.rn.f32 	%f1932, %f1103, %f70;
	setp.lt.f32 	%p135, %f1932, 0f3A83126F;
	setp.gt.f32 	%p136, %f1932, %f1946;
	or.pred  	%p137, %p135, %p136;
	@%p137 bra 	$L__BB0_33;
$L__BB0_30:
	fma.rn.f32 	%f1977, %f55, %f1932, %f60;
	fma.rn.f32 	%f1976, %f56, %f1932, %f59;
	fma.rn.f32 	%f1975, %f57, %f1932, %f58;
	sub.f32 	%f412, %f1977, %f400;
	sub.f32 	%f413, %f1976, %f402;
	sub.f32 	%f414, %f1975, %f401;
	mul.f32 	%f1108, %f413, %f413;
	fma.rn.f32 	%f1109, %f412, %f412, %f1108;
	fma.rn.f32 	%f1110, %f414, %f414, %f1109;
	sqrt.rn.f32 	%f415, %f1110;
	setp.leu.f32 	%p138, %f415, 0f322BCC77;
	mov.f32 	%f1974, 0f00000000;
	mov.f32 	%f1973, %f1974;
	mov.f32 	%f1972, %f1974;
	@%p138 bra 	$L__BB0_32;
	rcp.rn.f32 	%f1111, %f415;
	mul.f32 	%f1974, %f1111, %f412;
	mul.f32 	%f1973, %f1111, %f413;
	mul.f32 	%f1972, %f1111, %f414;
$L__BB0_32:
	mul.lo.s32 	%r226, %r608, 1431655773;
	setp.lt.u32 	%p139, %r226, 1431655766;
	selp.f32 	%f1852, 0f3F800000, 0f00000000, %p139;
	mul.lo.s32 	%r227, %r608, 19;
	mul.hi.u32 	%r228, %r227, 613566757;
	sub.s32 	%r229, %r227, %r228;
	shr.u32 	%r230, %r229, 1;
	add.s32 	%r231, %r230, %r228;
	shr.u32 	%r232, %r231, 2;
	mul.lo.s32 	%r233, %r232, 7;
	sub.s32 	%r234, %r227, %r233;
	cvt.rn.f32.u32 	%f1112, %r234;
	mul.f32 	%f1113, %f1112, 0f3F333333;
	div.rn.f32 	%f1114, %f1113, 0f40C00000;
	add.f32 	%f1969, %f1114, 0f3E99999A;
	mul.lo.s32 	%r235, %r608, 17;
	mul.hi.u32 	%r236, %r235, 613566757;
	sub.s32 	%r237, %r235, %r236;
	shr.u32 	%r238, %r237, 1;
	add.s32 	%r239, %r238, %r236;
	shr.u32 	%r240, %r239, 2;
	mul.lo.s32 	%r241, %r240, 7;
	sub.s32 	%r242, %r235, %r241;
	cvt.rn.f32.u32 	%f1115, %r242;
	mul.f32 	%f1116, %f1115, 0f3F333333;
	div.rn.f32 	%f1117, %f1116, 0f40C00000;
	add.f32 	%f1970, %f1117, 0f3E99999A;
	mul.lo.s32 	%r243, %r608, 13;
	mul.hi.u32 	%r244, %r243, 613566757;
	sub.s32 	%r245, %r243, %r244;
	shr.u32 	%r246, %r245, 1;
	add.s32 	%r247, %r246, %r244;
	shr.u32 	%r248, %r247, 2;
	mul.lo.s32 	%r249, %r248, 7;
	sub.s32 	%r250, %r243, %r249;
	cvt.rn.f32.u32 	%f1118, %r250;
	mul.f32 	%f1119, %f1118, 0f3F333333;
	div.rn.f32 	%f1120, %f1119, 0f40C00000;
	add.f32 	%f1971, %f1120, 0f3E99999A;
	mov.b32 	%r600, 1;
	mov.f32 	%f1946, %f1932;
$L__BB0_33:
	add.s32 	%r608, %r608, 1;
	setp.ne.s32 	%p140, %r608, %r121;
	@%p140 bra 	$L__BB0_27;
$L__BB0_34:
	fma.rn.f32 	%f1125, %f55, 0f00000000, %f56;
	fma.rn.f32 	%f451, %f57, 0f00000000, %f1125;
	abs.f32 	%f1126, %f451;
	setp.lt.f32 	%p142, %f1126, 0f358637BD;
	mov.pred 	%p299, -1;
	@%p142 bra 	$L__BB0_37;
	fma.rn.f32 	%f1131, %f60, 0f00000000, %f59;
	fma.rn.f32 	%f1132, %f58, 0f00000000, %f1131;
	add.f32 	%f1133, %f1132, 0f00000000;
	neg.f32 	%f1134, %f1133;
	div.rn.f32 	%f1135, %f1134, %f451;
	setp.lt.f32 	%p144, %f1135, 0f3A83126F;
	setp.gt.f32 	%p145, %f1135, %f1946;
	or.pred  	%p146, %p144, %p145;
	@%p146 bra 	$L__BB0_37;
	fma.rn.f32 	%f1958, %f55, %f1135, %f60;
	fma.rn.f32 	%f1959, %f56, %f1135, %f59;
	fma.rn.f32 	%f1960, %f57, %f1135, %f58;
	setp.lt.f32 	%p148, %f451, 0f00000000;
	selp.f32 	%f1963, 0f00000000, 0f80000000, %p148;
	selp.f32 	%f1962, 0f3F800000, 0fBF800000, %p148;
	add.f32 	%f1136, %f1958, %f1958;
	cvt.rmi.f32.f32 	%f1137, %f1136;
	cvt.rzi.s32.f32 	%r251, %f1137;
	add.f32 	%f1138, %f1960, %f1960;
	cvt.rmi.f32.f32 	%f1139, %f1138;
	cvt.rzi.s32.f32 	%r252, %f1139;
	add.s32 	%r253, %r251, %r252;
	and.b32  	%r254, %r253, 1;
	setp.eq.b32 	%p149, %r254, 1;
	selp.f32 	%f1966, 0f3F666666, 0f3E99999A, %p149;
	selp.f32 	%f1965, 0f3F666666, 0f3E800000, %p149;
	selp.f32 	%f1964, 0f3F666666, 0f3E4CCCCD, %p149;
	mov.pred 	%p299, 0;
$L__BB0_37:
	mov.f32 	%f1967, 0f3E99999A;
	@%p299 bra 	$L__BB0_99;
	mov.f32 	%f1852, 0f00000000;
	mov.f32 	%f1967, 0f3F666666;
	mov.b32 	%r600, 1;
	mov.f32 	%f1969, %f1966;
	mov.f32 	%f1970, %f1965;
	mov.f32 	%f1971, %f1964;
	mov.f32 	%f1972, %f1963;
	mov.f32 	%f1973, %f1962;
	mov.f32 	%f1974, %f1963;
	mov.f32 	%f1975, %f1960;
	mov.f32 	%f1976, %f1959;
	mov.f32 	%f1977, %f1958;
	bra.uni 	$L__BB0_99;
$L__BB0_39:
	add.f32 	%f976, %f59, 0fBF800000;
	add.f32 	%f977, %f58, 0f40600000;
	mul.f32 	%f978, %f56, %f56;
	fma.rn.f32 	%f979, %f55, %f55, %f978;
	fma.rn.f32 	%f71, %f57, %f57, %f979;
	mul.f32 	%f980, %f56, %f976;
	fma.rn.f32 	%f981, %f60, %f55, %f980;
	fma.rn.f32 	%f72, %f57, %f977, %f981;
	mul.f32 	%f982, %f976, %f976;
	fma.rn.f32 	%f983, %f60, %f60, %f982;
	fma.rn.f32 	%f984, %f977, %f977, %f983;
	add.f32 	%f985, %f984, 0fBF800000;
	mul.f32 	%f986, %f72, %f72;
	mul.f32 	%f987, %f71, %f985;
	sub.f32 	%f73, %f986, %f987;
	setp.lt.f32 	%p97, %f73, 0f00000000;
	mov.b32 	%r600, 0;
	@%p97 bra 	$L__BB0_45;
	sqrt.rn.f32 	%f74, %f73;
	neg.f32 	%f988, %f72;
	sub.f32 	%f989, %f988, %f74;
	div.rn.f32 	%f1769, %f989, %f71;
	setp.geu.f32 	%p98, %f1769, 0f3A83126F;
	setp.leu.f32 	%p99, %f1769, 0f7149F2CA;
	and.pred  	%p100, %p98, %p99;
	@%p100 bra 	$L__BB0_42;
	sub.f32 	%f992, %f74, %f72;
	div.rn.f32 	%f1769, %f992, %f71;
	setp.lt.f32 	%p101, %f1769, 0f3A83126F;
	setp.gt.f32 	%p102, %f1769, 0f7149F2CA;
	or.pred  	%p103, %p101, %p102;
	@%p103 bra 	$L__BB0_45;
$L__BB0_42:
	fma.rn.f32 	%f1977, %f55, %f1769, %f60;
	fma.rn.f32 	%f1976, %f56, %f1769, %f59;
	fma.rn.f32 	%f1975, %f57, %f1769, %f58;
	add.f32 	%f81, %f1976, 0fBF800000;
	add.f32 	%f82, %f1975, 0f40600000;
	mul.f32 	%f996, %f81, %f81;
	fma.rn.f32 	%f997, %f1977, %f1977, %f996;
	fma.rn.f32 	%f998, %f82, %f82, %f997;
	sqrt.rn.f32 	%f83, %f998;
	setp.leu.f32 	%p104, %f83, 0f322BCC77;
	mov.f32 	%f1974, 0f00000000;
	mov.f32 	%f1973, %f1974;
	mov.f32 	%f1972, %f1974;
	@%p104 bra 	$L__BB0_44;
	rcp.rn.f32 	%f999, %f83;
	mul.f32 	%f1974, %f1977, %f999;
	mul.f32 	%f1973, %f999, %f81;
	mul.f32 	%f1972, %f999, %f82;
$L__BB0_44:
	mov.b32 	%r600, 1;
	mov.f32 	%f1794, %f1769;
$L__BB0_45:
	add.f32 	%f1003, %f60, 0f3FE66666;
	add.f32 	%f1004, %f59, 0fBF666666;
	add.f32 	%f1005, %f58, 0f4019999A;
	mul.f32 	%f1006, %f56, %f1004;
	fma.rn.f32 	%f1007, %f55, %f1003, %f1006;
	fma.rn.f32 	%f100, %f57, %f1005, %f1007;
	mul.f32 	%f1008, %f1004, %f1004;
	fma.rn.f32 	%f1009, %f1003, %f1003, %f1008;
	fma.rn.f32 	%f1010, %f1005, %f1005, %f1009;
	add.f32 	%f1011, %f1010, 0fBF4F5C28;
	mul.f32 	%f1012, %f100, %f100;
	mul.f32 	%f1013, %f71, %f1011;
	sub.f32 	%f101, %f1012, %f1013;
	setp.lt.f32 	%p105, %f101, 0f00000000;
	mov.f32 	%f1970, 0f3E99999A;
	mov.f32 	%f1969, 0f3E4CCCCD;
	mov.f32 	%f1967, 0f3F4CCCCD;
	mov.f32 	%f1971, %f1967;
	@%p105 bra 	$L__BB0_51;
	sqrt.rn.f32 	%f102, %f101;
	neg.f32 	%f1014, %f100;
	sub.f32 	%f1015, %f1014, %f102;
	div.rn.f32 	%f1780, %f1015, %f71;
	setp.geu.f32 	%p106, %f1780, 0f3A83126F;
	setp.leu.f32 	%p107, %f1780, %f1794;
	and.pred  	%p108, %p106, %p107;
	@%p108 bra 	$L__BB0_48;
	sub.f32 	%f1019, %f102, %f100;
	div.rn.f32 	%f1780, %f1019, %f71;
	setp.lt.f32 	%p109, %f1780, 0f3A83126F;
	setp.gt.f32 	%p110, %f1780, %f1794;
	or.pred  	%p111, %p109, %p110;
	mov.f32 	%f1971, %f1967;
	@%p111 bra 	$L__BB0_51;
$L__BB0_48:
	fma.rn.f32 	%f1977, %f55, %f1780, %f60;
	fma.rn.f32 	%f1976, %f56, %f1780, %f59;
	fma.rn.f32 	%f1975, %f57, %f1780, %f58;
	add.f32 	%f109, %f1977, 0f3FE66666;
	add.f32 	%f110, %f1976, 0fBF666666;
	add.f32 	%f111, %f1975, 0f4019999A;
	mul.f32 	%f1023, %f110, %f110;
	fma.rn.f32 	%f1024, %f109, %f109, %f1023;
	fma.rn.f32 	%f1025, %f111, %f111, %f1024;
	sqrt.rn.f32 	%f112, %f1025;
	setp.leu.f32 	%p112, %f112, 0f322BCC77;
	mov.f32 	%f1974, 0f00000000;
	mov.f32 	%f1973, %f1974;
	mov.f32 	%f1972, %f1974;
	@%p112 bra 	$L__BB0_50;
	rcp.rn.f32 	%f1026, %f112;
	mul.f32 	%f1974, %f1026, %f109;
	mul.f32 	%f1973, %f1026, %f110;
	mul.f32 	%f1972, %f1026, %f111;
$L__BB0_50:
	mov.f32 	%f1971, 0f3E4CCCCD;
	mov.f32 	%f1970, 0f3F333333;
	mov.f32 	%f1969, 0f3F666666;
	mov.f32 	%f1967, 0f3F19999A;
	mov.b32 	%r600, 1;
	mov.f32 	%f1794, %f1780;
$L__BB0_51:
	add.f32 	%f1032, %f60, 0fBFD9999A;
	add.f32 	%f1033, %f59, 0fBF4CCCCD;
	add.f32 	%f1034, %f58, 0f40000000;
	mul.f32 	%f1035, %f56, %f1033;
	fma.rn.f32 	%f1036, %f55, %f1032, %f1035;
	fma.rn.f32 	%f133, %f57, %f1034, %f1036;
	mul.f32 	%f1037, %f1033, %f1033;
	fma.rn.f32 	%f1038, %f1032, %f1032, %f1037;
	fma.rn.f32 	%f1039, %f1034, %f1034, %f1038;
	add.f32 	%f1040, %f1039, 0fBF23D70B;
	mul.f32 	%f1041, %f133, %f133;
	mul.f32 	%f1042, %f71, %f1040;
	sub.f32 	%f134, %f1041, %f1042;
	setp.lt.f32 	%p113, %f134, 0f00000000;
	mov.f32 	%f1852, 0f00000000;
	@%p113 bra 	$L__BB0_57;
	sqrt.rn.f32 	%f135, %f134;
	neg.f32 	%f1043, %f133;
	sub.f32 	%f1044, %f1043, %f135;
	div.rn.f32 	%f1795, %f1044, %f71;
	setp.geu.f32 	%p114, %f1795, 0f3A83126F;
	setp.leu.f32 	%p115, %f1795, %f1794;
	and.pred  	%p116, %p114, %p115;
	@%p116 bra 	$L__BB0_54;
	sub.f32 	%f1046, %f135, %f133;
	div.rn.f32 	%f1795, %f1046, %f71;
	setp.lt.f32 	%p117, %f1795, 0f3A83126F;
	setp.gt.f32 	%p118, %f1795, %f1794;
	or.pred  	%p119, %p117, %p118;
	@%p119 bra 	$L__BB0_57;
$L__BB0_54:
	fma.rn.f32 	%f1977, %f55, %f1795, %f60;
	fma.rn.f32 	%f1976, %f56, %f1795, %f59;
	fma.rn.f32 	%f1975, %f57, %f1795, %f58;
	add.f32 	%f142, %f1977, 0fBFD9999A;
	add.f32 	%f143, %f1976, 0fBF4CCCCD;
	add.f32 	%f144, %f1975, 0f40000000;
	mul.f32 	%f1050, %f143, %f143;
	fma.rn.f32 	%f1051, %f142, %f142, %f1050;
	fma.rn.f32 	%f1052, %f144, %f144, %f1051;
	sqrt.rn.f32 	%f145, %f1052;
	setp.leu.f32 	%p120, %f145, 0f322BCC77;
	mov.f32 	%f1974, 0f00000000;
	mov.f32 	%f1973, %f1974;
	mov.f32 	%f1972, %f1974;
	@%p120 bra 	$L__BB0_56;
	rcp.rn.f32 	%f1053, %f145;
	mul.f32 	%f1974, %f1053, %f142;
	mul.f32 	%f1973, %f1053, %f143;
	mul.f32 	%f1972, %f1053, %f144;
$L__BB0_56:
	mov.f32 	%f1971, 0f3F666666;
	mov.f32 	%f1970, 0f3F59999A;
	mov.f32 	%f1969, 0f3F333333;
	mov.f32 	%f1852, 0f3F800000;
	mov.f32 	%f1967, 0f3E19999A;
	mov.b32 	%r600, 1;
	mov.f32 	%f1794, %f1795;
$L__BB0_57:
	fma.rn.f32 	%f1063, %f55, 0f00000000, %f56;
	fma.rn.f32 	%f167, %f57, 0f00000000, %f1063;
	abs.f32 	%f1064, %f167;
	setp.lt.f32 	%p122, %f1064, 0f358637BD;
	mov.pred 	%p293, -1;
	@%p122 bra 	$L__BB0_60;
	fma.rn.f32 	%f1069, %f60, 0f00000000, %f59;
	fma.rn.f32 	%f1070, %f58, 0f00000000, %f1069;
	add.f32 	%f1071, %f1070, 0f00000000;
	neg.f32 	%f1072, %f1071;
	div.rn.f32 	%f168, %f1072, %f167;
	setp.lt.f32 	%p124, %f168, 0f3A83126F;
	setp.gt.f32 	%p125, %f168, %f1794;
	or.pred  	%p126, %p124, %p125;
	@%p126 bra 	$L__BB0_60;
	fma.rn.f32 	%f1811, %f55, %f168, %f60;
	fma.rn.f32 	%f1812, %f56, %f168, %f59;
	fma.rn.f32 	%f1813, %f57, %f168, %f58;
	setp.lt.f32 	%p128, %f167, 0f00000000;
	selp.f32 	%f1816, 0f00000000, 0f80000000, %p128;
	selp.f32 	%f1815, 0f3F800000, 0fBF800000, %p128;
	add.f32 	%f1073, %f1811, %f1811;
	cvt.rmi.f32.f32 	%f1074, %f1073;
	cvt.rzi.s32.f32 	%r209, %f1074;
	add.f32 	%f1075, %f1813, %f1813;
	cvt.rmi.f32.f32 	%f1076, %f1075;
	cvt.rzi.s32.f32 	%r210, %f1076;
	add.s32 	%r211, %r209, %r210;
	and.b32  	%r212, %r211, 1;
	setp.eq.b32 	%p129, %r212, 1;
	selp.f32 	%f1819, 0f3F666666, 0f3E99999A, %p129;
	selp.f32 	%f1818, 0f3F666666, 0f3E800000, %p129;
	selp.f32 	%f1817, 0f3F666666, 0f3E4CCCCD, %p129;
	mov.pred 	%p293, 0;
$L__BB0_60:
	@%p293 bra 	$L__BB0_99;
	mov.f32 	%f1852, 0f00000000;
	mov.f32 	%f1967, 0f3F666666;
	mov.b32 	%r600, 1;
	mov.f32 	%f1969, %f1819;
	mov.f32 	%f1970, %f1818;
	mov.f32 	%f1971, %f1817;
	mov.f32 	%f1972, %f1816;
	mov.f32 	%f1973, %f1815;
	mov.f32 	%f1974, %f1816;
	mov.f32 	%f1975, %f1813;
	mov.f32 	%f1976, %f1812;
	mov.f32 	%f1977, %f1811;
	bra.uni 	$L__BB0_99;
$L__BB0_62:
	add.f32 	%f821, %f60, 0f3F000000;
	add.f32 	%f822, %f59, 0fBF800000;
	add.f32 	%f823, %f58, 0f40000000;
	mul.f32 	%f824, %f56, %f56;
	fma.rn.f32 	%f825, %f55, %f55, %f824;
	fma.rn.f32 	%f193, %f57, %f57, %f825;
	mul.f32 	%f826, %f56, %f822;
	fma.rn.f32 	%f827, %f55, %f821, %f826;
	fma.rn.f32 	%f194, %f57, %f823, %f827;
	mul.f32 	%f828, %f822, %f822;
	fma.rn.f32 	%f829, %f821, %f821, %f828;
	fma.rn.f32 	%f830, %f823, %f823, %f829;
	add.f32 	%f831, %f830, 0fBE800000;
	mul.f32 	%f832, %f194, %f194;
	mul.f32 	%f833, %f193, %f831;
	sub.f32 	%f195, %f832, %f833;
	setp.lt.f32 	%p41, %f195, 0f00000000;
	mov.b32 	%r600, 0;
	@%p41 bra 	$L__BB0_68;
	sqrt.rn.f32 	%f196, %f195;
	neg.f32 	%f834, %f194;
	sub.f32 	%f835, %f834, %f196;
	div.rn.f32 	%f1820, %f835, %f193;
	setp.geu.f32 	%p42, %f1820, 0f3A83126F;
	setp.leu.f32 	%p43, %f1820, 0f7149F2CA;
	and.pred  	%p44, %p42, %p43;
	@%p44 bra 	$L__BB0_65;
	sub.f32 	%f838, %f196, %f194;
	div.rn.f32 	%f1820, %f838, %f193;
	setp.lt.f32 	%p45, %f1820, 0f3A83126F;
	setp.gt.f32 	%p46, %f1820, 0f7149F2CA;
	or.pred  	%p47, %p45, %p46;
	@%p47 bra 	$L__BB0_68;
$L__BB0_65:
	fma.rn.f32 	%f1977, %f55, %f1820, %f60;
	fma.rn.f32 	%f1976, %f56, %f1820, %f59;
	fma.rn.f32 	%f1975, %f57, %f1820, %f58;
	add.f32 	%f203, %f1977, 0f3F000000;
	add.f32 	%f204, %f1976, 0fBF800000;
	add.f32 	%f205, %f1975, 0f40000000;
	mul.f32 	%f842, %f204, %f204;
	fma.rn.f32 	%f843, %f203, %f203, %f842;
	fma.rn.f32 	%f844, %f205, %f205, %f843;
	sqrt.rn.f32 	%f206, %f844;
	setp.leu.f32 	%p48, %f206, 0f322BCC77;
	mov.f32 	%f1974, 0f00000000;
	mov.f32 	%f1973, %f1974;
	mov.f32 	%f1972, %f1974;
	@%p48 bra 	$L__BB0_67;
	rcp.rn.f32 	%f845, %f206;
	mul.f32 	%f1974, %f845, %f203;
	mul.f32 	%f1973, %f845, %f204;
	mul.f32 	%f1972, %f845, %f205;
$L__BB0_67:
	mov.b32 	%r600, 1;
	mov.f32 	%f1843, %f1820;
$L__BB0_68:
	add.f32 	%f848, %f60, 0fBF000000;
	add.f32 	%f849, %f59, 0fBF000000;
	add.f32 	%f850, %f58, 0f3FC00000;
	mul.f32 	%f851, %f56, %f849;
	fma.rn.f32 	%f852, %f55, %f848, %f851;
	fma.rn.f32 	%f223, %f57, %f850, %f852;
	mul.f32 	%f853, %f849, %f849;
	fma.rn.f32 	%f854, %f848, %f848, %f853;
	fma.rn.f32 	%f855, %f850, %f850, %f854;
	add.f32 	%f856, %f855, 0fBE800000;
	mul.f32 	%f857, %f223, %f223;
	mul.f32 	%f858, %f193, %f856;
	sub.f32 	%f224, %f857, %f858;
	setp.lt.f32 	%p49, %f224, 0f00000000;
	mov.f32 	%f1852, 0f00000000;
	mov.f32 	%f1967, 0f3DCCCCCD;
	@%p49 bra 	$L__BB0_74;
	sqrt.rn.f32 	%f225, %f224;
	neg.f32 	%f859, %f223;
	sub.f32 	%f860, %f859, %f225;
	div.rn.f32 	%f1831, %f860, %f193;
	setp.geu.f32 	%p50, %f1831, 0f3A83126F;
	setp.leu.f32 	%p51, %f1831, %f1843;
	and.pred  	%p52, %p50, %p51;
	@%p52 bra 	$L__BB0_71;
	sub.f32 	%f863, %f225, %f223;
	div.rn.f32 	%f1831, %f863, %f193;
	setp.lt.f32 	%p53, %f1831, 0f3A83126F;
	setp.gt.f32 	%p54, %f1831, %f1843;
	or.pred  	%p55, %p53, %p54;
	@%p55 bra 	$L__BB0_74;
$L__BB0_71:
	fma.rn.f32 	%f1977, %f55, %f1831, %f60;
	fma.rn.f32 	%f1976, %f56, %f1831, %f59;
	fma.rn.f32 	%f1975, %f57, %f1831, %f58;
	add.f32 	%f232, %f1977, 0fBF000000;
	add.f32 	%f233, %f1976, 0fBF000000;
	add.f32 	%f234, %f1975, 0f3FC00000;
	mul.f32 	%f867, %f233, %f233;
	fma.rn.f32 	%f868, %f232, %f232, %f867;
	fma.rn.f32 	%f869, %f234, %f234, %f868;
	sqrt.rn.f32 	%f235, %f869;
	setp.leu.f32 	%p56, %f235, 0f322BCC77;
	mov.f32 	%f1974, 0f00000000;
	mov.f32 	%f1973, %f1974;
	mov.f32 	%f1972, %f1974;
	@%p56 bra 	$L__BB0_73;
	rcp.rn.f32 	%f870, %f235;
	mul.f32 	%f1974, %f870, %f232;
	mul.f32 	%f1973, %f870, %f233;
	mul.f32 	%f1972, %f870, %f234;
$L__BB0_73:
	mov.f32 	%f1852, 0f3F800000;
	mov.f32 	%f1967, 0f00000000;
	mov.b32 	%r600, 1;
	mov.f32 	%f1843, %f1831;
$L__BB0_74:
	mul.f32 	%f254, %f55, 0f00000000;
	add.f32 	%f878, %f56, %f254;
	mul.f32 	%f255, %f57, 0f00000000;
	add.f32 	%f256, %f255, %f878;
	abs.f32 	%f879, %f256;
	setp.lt.f32 	%p58, %f879, 0f358637BD;
	mov.pred 	%p294, -1;
	mov.f32 	%f1844, 0f7149F2CA;
	@%p58 bra 	$L__BB0_77;
	fma.rn.f32 	%f885, %f60, 0f00000000, %f59;
	fma.rn.f32 	%f886, %f58, 0f00000000, %f885;
	add.f32 	%f887, %f886, 0f00000000;
	neg.f32 	%f888, %f887;
	div.rn.f32 	%f257, %f888, %f256;
	setp.lt.f32 	%p60, %f257, 0f3A83126F;
	setp.gt.f32 	%p61, %f257, %f1843;
	or.pred  	%p62, %p60, %p61;
	@%p62 bra 	$L__BB0_77;
	fma.rn.f32 	%f1845, %f55, %f257, %f60;
	fma.rn.f32 	%f1846, %f56, %f257, %f59;
	fma.rn.f32 	%f1847, %f57, %f257, %f58;
	setp.lt.f32 	%p64, %f256, 0f00000000;
	selp.f32 	%f1850, 0f00000000, 0f80000000, %p64;
	selp.f32 	%f1849, 0f3F800000, 0fBF800000, %p64;
	mov.pred 	%p294, 0;
	mov.f32 	%f1844, %f257;
$L__BB0_77:
	mov.f32 	%f1969, 0f3F666666;
	@%p294 bra 	$L__BB0_79;
	mov.f32 	%f1969, 0f3F3AE148;
	mov.f32 	%f1852, 0f00000000;
	mov.f32 	%f1967, 0f3F666666;
	mov.b32 	%r600, 1;
	mov.f32 	%f1972, %f1850;
	mov.f32 	%f1973, %f1849;
	mov.f32 	%f1974, %f1850;
	mov.f32 	%f1975, %f1847;
	mov.f32 	%f1976, %f1846;
	mov.f32 	%f1977, %f1845;
	mov.f32 	%f1843, %f1844;
$L__BB0_79:
	sub.f32 	%f898, %f254, %f56;
	add.f32 	%f284, %f255, %f898;
	abs.f32 	%f899, %f284;
	setp.lt.f32 	%p66, %f899, 0f358637BD;
	mov.pred 	%p295, -1;
	mov.f32 	%f1861, 0f7149F2CA;
	@%p66 bra 	$L__BB0_82;
	mul.f32 	%f905, %f60, 0f00000000;
	sub.f32 	%f906, %f905, %f59;
	fma.rn.f32 	%f907, %f58, 0f00000000, %f906;
	add.f32 	%f908, %f907, 0fC0A00000;
	neg.f32 	%f909, %f908;
	div.rn.f32 	%f285, %f909, %f284;
	setp.lt.f32 	%p68, %f285, 0f3A83126F;
	setp.gt.f32 	%p69, %f285, %f1843;
	or.pred  	%p70, %p68, %p69;
	@%p70 bra 	$L__BB0_82;
	fma.rn.f32 	%f1862, %f55, %f285, %f60;
	fma.rn.f32 	%f1863, %f56, %f285, %f59;
	fma.rn.f32 	%f1864, %f57, %f285, %f58;
	setp.lt.f32 	%p72, %f284, 0f00000000;
	selp.f32 	%f1867, 0f00000000, 0f80000000, %p72;
	selp.f32 	%f1866, 0fBF800000, 0f3F800000, %p72;
	mov.pred 	%p295, 0;
	mov.f32 	%f1861, %f285;
$L__BB0_82:
	@%p295 bra 	$L__BB0_84;
	mov.f32 	%f1969, 0f3F3AE148;
	mov.f32 	%f1852, 0f00000000;
	mov.f32 	%f1967, 0f3F666666;
	mov.b32 	%r600, 1;
	mov.f32 	%f1972, %f1867;
	mov.f32 	%f1973, %f1866;
	mov.f32 	%f1974, %f1867;
	mov.f32 	%f1975, %f1864;
	mov.f32 	%f1976, %f1863;
	mov.f32 	%f1977, %f1862;
	mov.f32 	%f1843, %f1861;
$L__BB0_84:
	mul.f32 	%f312, %f56, 0f00000000;
	add.f32 	%f918, %f55, %f312;
	add.f32 	%f313, %f255, %f918;
	abs.f32 	%f919, %f313;
	setp.lt.f32 	%p74, %f919, 0f358637BD;
	mov.pred 	%p296, -1;
	mov.f32 	%f1878, 0f7149F2CA;
	@%p74 bra 	$L__BB0_87;
	fma.rn.f32 	%f925, %f59, 0f00000000, %f60;
	fma.rn.f32 	%f926, %f58, 0f00000000, %f925;
	add.f32 	%f927, %f926, 0f40200000;
	neg.f32 	%f928, %f927;
	div.rn.f32 	%f314, %f928, %f313;
	setp.lt.f32 	%p76, %f314, 0f3A83126F;
	setp.gt.f32 	%p77, %f314, %f1843;
	or.pred  	%p78, %p76, %p77;
	@%p78 bra 	$L__BB0_87;
	fma.rn.f32 	%f1879, %f55, %f314, %f60;
	fma.rn.f32 	%f1880, %f56, %f314, %f59;
	fma.rn.f32 	%f1881, %f57, %f314, %f58;
	setp.lt.f32 	%p80, %f313, 0f00000000;
	selp.f32 	%f1884, 0f00000000, 0f80000000, %p80;
	selp.f32 	%f1882, 0f3F800000, 0fBF800000, %p80;
	mov.pred 	%p296, 0;
	mov.f32 	%f1878, %f314;
$L__BB0_87:
	mov.f32 	%f1971, %f1969;
	@%p296 bra 	$L__BB0_89;
	mov.f32 	%f1971, 0f3F266666;
	mov.f32 	%f1969, 0f3D4CCCCD;
	mov.f32 	%f1852, 0f00000000;
	mov.f32 	%f1967, 0f3F666666;
	mov.b32 	%r600, 1;
	mov.f32 	%f1972, %f1884;
	mov.f32 	%f1973, %f1884;
	mov.f32 	%f1974, %f1882;
	mov.f32 	%f1975, %f1881;
	mov.f32 	%f1976, %f1880;
	mov.f32 	%f1977, %f1879;
	mov.f32 	%f1843, %f1878;
$L__BB0_89:
	sub.f32 	%f938, %f312, %f55;
	add.f32 	%f342, %f255, %f938;
	abs.f32 	%f939, %f342;
	setp.lt.f32 	%p82, %f939, 0f358637BD;
	mov.pred 	%p297, -1;
	mov.f32 	%f1896, 0f7149F2CA;
	@%p82 bra 	$L__BB0_92;
	mul.f32 	%f945, %f59, 0f00000000;
	sub.f32 	%f946, %f945, %f60;
	fma.rn.f32 	%f947, %f58, 0f00000000, %f946;
	add.f32 	%f948, %f947, 0f40200000;
	neg.f32 	%f949, %f948;
	div.rn.f32 	%f343, %f949, %f342;
	setp.lt.f32 	%p84, %f343, 0f3A83126F;
	setp.gt.f32 	%p85, %f343, %f1843;
	or.pred  	%p86, %p84, %p85;
	@%p86 bra 	$L__BB0_92;
	fma.rn.f32 	%f1897, %f55, %f343, %f60;
	fma.rn.f32 	%f1898, %f56, %f343, %f59;
	fma.rn.f32 	%f1899, %f57, %f343, %f58;
	setp.lt.f32 	%p88, %f342, 0f00000000;
	selp.f32 	%f1902, 0f00000000, 0f80000000, %p88;
	selp.f32 	%f1900, 0fBF800000, 0f3F800000, %p88;
	mov.pred 	%p297, 0;
	mov.f32 	%f1896, %f343;
$L__BB0_92:
	mov.f32 	%f1970, %f1969;
	@%p297 bra 	$L__BB0_94;
	mov.f32 	%f1971, 0f3DF5C28F;
	mov.f32 	%f1970, 0f3EE66666;
	mov.f32 	%f1969, 0f3E19999A;
	mov.f32 	%f1852, 0f00000000;
	mov.f32 	%f1967, 0f3F666666;
	mov.b32 	%r600, 1;
	mov.f32 	%f1972, %f1902;
	mov.f32 	%f1973, %f1902;
	mov.f32 	%f1974, %f1900;
	mov.f32 	%f1975, %f1899;
	mov.f32 	%f1976, %f1898;
	mov.f32 	%f1977, %f1897;
	mov.f32 	%f1843, %f1896;
$L__BB0_94:
	add.f32 	%f959, %f254, %f312;
	add.f32 	%f372, %f57, %f959;
	abs.f32 	%f960, %f372;
	setp.lt.f32 	%p90, %f960, 0f358637BD;
	mov.pred 	%p298, -1;
	@%p90 bra 	$L__BB0_97;
	mul.f32 	%f965, %f59, 0f00000000;
	fma.rn.f32 	%f966, %f60, 0f00000000, %f965;
	add.f32 	%f967, %f58, %f966;
	add.f32 	%f968, %f967, 0f40A00000;
	neg.f32 	%f969, %f968;
	div.rn.f32 	%f970, %f969, %f372;
	setp.lt.f32 	%p92, %f970, 0f3A83126F;
	setp.gt.f32 	%p93, %f970, %f1843;
	or.pred  	%p94, %p92, %p93;
	@%p94 bra 	$L__BB0_97;
	fma.rn.f32 	%f1915, %f55, %f970, %f60;
	fma.rn.f32 	%f1916, %f56, %f970, %f59;
	fma.rn.f32 	%f1917, %f57, %f970, %f58;
	setp.lt.f32 	%p96, %f372, 0f00000000;
	selp.f32 	%f1920, 0f3F800000, 0fBF800000, %p96;
	selp.f32 	%f1919, 0f00000000, 0f80000000, %p96;
	mov.pred 	%p298, 0;
$L__BB0_97:
	@%p298 bra 	$L__BB0_99;
	mov.f32 	%f1969, 0f3F3AE148;
	mov.f32 	%f1852, 0f00000000;
	mov.f32 	%f1967, 0f3F666666;
	mov.b32 	%r600, 1;
	mov.f32 	%f1970, %f1969;
	mov.f32 	%f1971, %f1969;
	mov.f32 	%f1972, %f1920;
	mov.f32 	%f1973, %f1919;
	mov.f32 	%f1974, %f1919;
	mov.f32 	%f1975, %f1917;
	mov.f32 	%f1976, %f1916;
	mov.f32 	%f1977, %f1915;
$L__BB0_99:
	setp.ne.s32 	%p150, %r600, 0;
	@%p150 bra 	$L__BB0_101;
	add.f32 	%f1525, %f56, 0f3F800000;
	mul.f32 	%f1526, %f1525, 0f3F000000;
	mov.f32 	%f1527, 0f3F800000;
	sub.f32 	%f1528, %f1527, %f1526;
	mul.f32 	%f1529, %f1528, 0f3F733333;
	mul.f32 	%f1530, %f1528, 0f3F7AE148;
	fma.rn.f32 	%f1531, %f1526, 0f3F19999A, %f1529;
	fma.rn.f32 	%f1532, %f1526, 0f3F400000, %f1530;
	fma.rn.f32 	%f1533, %f1526, 0f3F733333, %f1528;
	fma.rn.f32 	%f2023, %f1765, %f1531, %f2023;
	fma.rn.f32 	%f2024, %f1764, %f1532, %f2024;
	fma.rn.f32 	%f2025, %f1763, %f1533, %f2025;
	bra.uni 	$L__BB0_177;
$L__BB0_101:
	mov.b32 	%r613, 0;
	bra.uni 	$L__BB0_106;
$L__BB0_102:
	shl.b32 	%r277, %r633, 13;
	xor.b32  	%r278, %r277, %r633;
	shr.u32 	%r279, %r278, 17;
	xor.b32  	%r280, %r279, %r278;
	shl.b32 	%r281, %r280, 5;
	xor.b32  	%r282, %r281, %r280;
	and.b32  	%r283, %r282, 16777215;
	cvt.rn.f32.u32 	%f1152, %r283;
	mul.f32 	%f1153, %f1152, 0f33800000;
	fma.rn.f32 	%f1978, %f1153, 0f40000000, 0fBF800000;
	shl.b32 	%r284, %r282, 13;
	xor.b32  	%r285, %r284, %r282;
	shr.u32 	%r286, %r285, 17;
	xor.b32  	%r287, %r286, %r285;
	shl.b32 	%r288, %r287, 5;
	xor.b32  	%r289, %r288, %r287;
	and.b32  	%r290, %r289, 16777215;
	cvt.rn.f32.u32 	%f1154, %r290;
	mul.f32 	%f1155, %f1154, 0f33800000;
	fma.rn.f32 	%f1979, %f1155, 0f40000000, 0fBF800000;
	shl.b32 	%r291, %r289, 13;
	xor.b32  	%r292, %r291, %r289;
	shr.u32 	%r293, %r292, 17;
	xor.b32  	%r294, %r293, %r292;
	shl.b32 	%r295, %r294, 5;
	xor.b32  	%r633, %r295, %r294;
	and.b32  	%r296, %r633, 16777215;
	cvt.rn.f32.u32 	%f1156, %r296;
	mul.f32 	%f1157, %f1156, 0f33800000;
	fma.rn.f32 	%f1980, %f1157, 0f40000000, 0fBF800000;
	mul.f32 	%f1158, %f1979, %f1979;
	fma.rn.f32 	%f1159, %f1978, %f1978, %f1158;
	fma.rn.f32 	%f1160, %f1980, %f1980, %f1159;
	setp.lt.f32 	%p152, %f1160, 0f3F800000;
	@%p152 bra 	$L__BB0_107;
	shl.b32 	%r297, %r633, 13;
	xor.b32  	%r298, %r297, %r633;
	shr.u32 	%r299, %r298, 17;
	xor.b32  	%r300, %r299, %r298;
	shl.b32 	%r301, %r300, 5;
	xor.b32  	%r302, %r301, %r300;
	and.b32  	%r303, %r302, 16777215;
	cvt.rn.f32.u32 	%f1161, %r303;
	mul.f32 	%f1162, %f1161, 0f33800000;
	fma.rn.f32 	%f1978, %f1162, 0f40000000, 0fBF800000;
	shl.b32 	%r304, %r302, 13;
	xor.b32  	%r305, %r304, %r302;
	shr.u32 	%r306, %r305, 17;
	xor.b32  	%r307, %r306, %r305;
	shl.b32 	%r308, %r307, 5;
	xor.b32  	%r309, %r308, %r307;
	and.b32  	%r310, %r309, 16777215;
	cvt.rn.f32.u32 	%f1163, %r310;
	mul.f32 	%f1164, %f1163, 0f33800000;
	fma.rn.f32 	%f1979, %f1164, 0f40000000, 0fBF800000;
	shl.b32 	%r311, %r309, 13;
	xor.b32  	%r312, %r311, %r309;
	shr.u32 	%r313, %r312, 17;
	xor.b32  	%r314, %r313, %r312;
	shl.b32 	%r315, %r314, 5;
	xor.b32  	%r633, %r315, %r314;
	and.b32  	%r316, %r633, 16777215;
	cvt.rn.f32.u32 	%f1165, %r316;
	mul.f32 	%f1166, %f1165, 0f33800000;
	fma.rn.f32 	%f1980, %f1166, 0f40000000, 0fBF800000;
	mul.f32 	%f1167, %f1979, %f1979;
	fma.rn.f32 	%f1168, %f1978, %f1978, %f1167;
	fma.rn.f32 	%f1169, %f1980, %f1980, %f1168;
	setp.lt.f32 	%p153, %f1169, 0f3F800000;
	@%p153 bra 	$L__BB0_107;
	shl.b32 	%r317, %r633, 13;
	xor.b32  	%r318, %r317, %r633;
	shr.u32 	%r319, %r318, 17;
	xor.b32  	%r320, %r319, %r318;
	shl.b32 	%r321, %r320, 5;
	xor.b32  	%r322, %r321, %r320;
	and.b32  	%r323, %r322, 16777215;
	cvt.rn.f32.u32 	%f1170, %r323;
	mul.f32 	%f1171, %f1170, 0f33800000;
	fma.rn.f32 	%f1978, %f1171, 0f40000000, 0fBF800000;
	shl.b32 	%r324, %r322, 13;
	xor.b32  	%r325, %r324, %r322;
	shr.u32 	%r326, %r325, 17;
	xor.b32  	%r327, %r326, %r325;
	shl.b32 	%r328, %r327, 5;
	xor.b32  	%r329, %r328, %r327;
	and.b32  	%r330, %r329, 16777215;
	cvt.rn.f32.u32 	%f1172, %r330;
	mul.f32 	%f1173, %f1172, 0f33800000;
	fma.rn.f32 	%f1979, %f1173, 0f40000000, 0fBF800000;
	shl.b32 	%r331, %r329, 13;
	xor.b32  	%r332, %r331, %r329;
	shr.u32 	%r333, %r332, 17;
	xor.b32  	%r334, %r333, %r332;
	shl.b32 	%r335, %r334, 5;
	xor.b32  	%r633, %r335, %r334;
	and.b32  	%r336, %r633, 16777215;
	cvt.rn.f32.u32 	%f1174, %r336;
	mul.f32 	%f1175, %f1174, 0f33800000;
	fma.rn.f32 	%f1980, %f1175, 0f40000000, 0fBF800000;
	mul.f32 	%f1176, %f1979, %f1979;
	fma.rn.f32 	%f1177, %f1978, %f1978, %f1176;
	fma.rn.f32 	%f1178, %f1980, %f1980, %f1177;
	setp.lt.f32 	%p154, %f1178, 0f3F800000;
	@%p154 bra 	$L__BB0_107;
	add.s32 	%r613, %r613, 4;
	setp.eq.s32 	%p155, %r613, 100;
	mov.f32 	%f1978, 0f00000000;
	mov.f32 	%f1979, 0f3F800000;
	mov.f32 	%f1980, %f1978;
	@%p155 bra 	$L__BB0_107;
$L__BB0_106:
	shl.b32 	%r257, %r633, 13;
	xor.b32  	%r258, %r257, %r633;
	shr.u32 	%r259, %r258, 17;
	xor.b32  	%r260, %r259, %r258;
	shl.b32 	%r261, %r260, 5;
	xor.b32  	%r262, %r261, %r260;
	and.b32  	%r263, %r262, 16777215;
	cvt.rn.f32.u32 	%f1143, %r263;
	mul.f32 	%f1144, %f1143, 0f33800000;
	fma.rn.f32 	%f1978, %f1144, 0f40000000, 0fBF800000;
	shl.b32 	%r264, %r262, 13;
	xor.b32  	%r265, %r264, %r262;
	shr.u32 	%r266, %r265, 17;
	xor.b32  	%r267, %r266, %r265;
	shl.b32 	%r268, %r267, 5;
	xor.b32  	%r269, %r268, %r267;
	and.b32  	%r270, %r269, 16777215;
	cvt.rn.f32.u32 	%f1145, %r270;
	mul.f32 	%f1146, %f1145, 0f33800000;
	fma.rn.f32 	%f1979, %f1146, 0f40000000, 0fBF800000;
	shl.b32 	%r271, %r269, 13;
	xor.b32  	%r272, %r271, %r269;
	shr.u32 	%r273, %r272, 17;
	xor.b32  	%r274, %r273, %r272;
	shl.b32 	%r275, %r274, 5;
	xor.b32  	%r633, %r275, %r274;
	and.b32  	%r276, %r633, 16777215;
	cvt.rn.f32.u32 	%f1147, %r276;
	mul.f32 	%f1148, %f1147, 0f33800000;
	fma.rn.f32 	%f1980, %f1148, 0f40000000, 0fBF800000;
	mul.f32 	%f1149, %f1979, %f1979;
	fma.rn.f32 	%f1150, %f1978, %f1978, %f1149;
	fma.rn.f32 	%f1151, %f1980, %f1980, %f1150;
	setp.geu.f32 	%p151, %f1151, 0f3F800000;
	@%p151 bra 	$L__BB0_102;
$L__BB0_107:
	fma.rn.f32 	%f512, %f1978, 0f3CA3D70A, 0fBECBC89B;
	fma.rn.f32 	%f513, %f1979, 0f3CA3D70A, 0f3F6541AD;
	fma.rn.f32 	%f514, %f1980, 0f3CA3D70A, 0fBE4BC89B;
	mul.f32 	%f1185, %f513, %f513;
	fma.rn.f32 	%f1186, %f512, %f512, %f1185;
	fma.rn.f32 	%f1187, %f514, %f514, %f1186;
	sqrt.rn.f32 	%f515, %f1187;
	setp.leu.f32 	%p156, %f515, 0f322BCC77;
	mov.f32 	%f519, 0f00000000;
	mov.f32 	%f520, %f519;
	mov.f32 	%f521, %f519;
	@%p156 bra 	$L__BB0_109;
	rcp.rn.f32 	%f1188, %f515;
	mul.f32 	%f519, %f1188, %f512;
	mul.f32 	%f520, %f1188, %f513;
	mul.f32 	%f521, %f1188, %f514;
$L__BB0_109:
	fma.rn.f32 	%f525, %f519, 0f3C23D70A, %f1977;
	fma.rn.f32 	%f526, %f520, 0f3C23D70A, %f1976;
	fma.rn.f32 	%f527, %f521, 0f3C23D70A, %f1975;
	@%p39 bra 	$L__BB0_127;
	setp.eq.s32 	%p158, %r118, 1;
	@%p158 bra 	$L__BB0_138;
	setp.lt.s32 	%p216, %r121, 1;
	mov.f32 	%f2001, 0f7149F2CA;
	mov.b32 	%r630, 0;
	@%p216 bra 	$L__BB0_125;
	setp.eq.s32 	%p217, %r121, 1;
	mul.f32 	%f1322, %f520, %f520;
	fma.rn.f32 	%f1323, %f519, %f519, %f1322;
	fma.rn.f32 	%f528, %f521, %f521, %f1323;
	mov.f32 	%f1998, 0f7149F2CA;
	mov.b32 	%r627, 0;
	mov.u32 	%r625, %r627;
	@%p217 bra 	$L__BB0_121;
	mov.f32 	%f1998, 0f7149F2CA;
	mov.b32 	%r622, 0;
	mov.u32 	%r625, %r622;
$L__BB0_114:
	mul.hi.u32 	%r353, %r622, -858993459;
	shr.u32 	%r354, %r353, 3;
	mul.lo.s32 	%r355, %r354, 10;
	sub.s32 	%r356, %r622, %r355;
	cvt.rn.f32.u32 	%f1325, %r356;
	add.f32 	%f1326, %f1325, 0fC0900000;
	cvt.rn.f32.u32 	%f1327, %r354;
	fma.rn.f32 	%f1328, %f1327, 0fBFC00000, 0fC0000000;
	mul.lo.s32 	%r77, %r622, 7;
	mul.hi.u32 	%r357, %r77, -858993459;
	shr.u32 	%r358, %r357, 2;
	mul.lo.s32 	%r359, %r358, 5;
	sub.s32 	%r360, %r77, %r359;
	cvt.rn.f32.u32 	%f1329, %r360;
	fma.rn.f32 	%f1330, %f1329, 0f3DCCCCCD, 0f3E99999A;
	sub.f32 	%f1331, %f525, %f1326;
	sub.f32 	%f1332, %f526, %f1330;
	sub.f32 	%f1333, %f527, %f1328;
	mul.f32 	%f1334, %f520, %f1332;
	fma.rn.f32 	%f1335, %f519, %f1331, %f1334;
	mul.f32 	%f583, %f521, %f1333;
	add.f32 	%f584, %f583, %f1335;
	mul.f32 	%f1336, %f1332, %f1332;
	fma.rn.f32 	%f1337, %f1331, %f1331, %f1336;
	mul.f32 	%f585, %f1333, %f1333;
	add.f32 	%f1338, %f585, %f1337;
	mul.f32 	%f1339, %f1330, %f1330;
	sub.f32 	%f1340, %f1338, %f1339;
	mul.f32 	%f1341, %f584, %f584;
	mul.f32 	%f1342, %f528, %f1340;
	sub.f32 	%f586, %f1341, %f1342;
	setp.lt.f32 	%p218, %f586, 0f00000000;
	mov.u32 	%r624, %r625;
	mov.f32 	%f1997, %f1998;
	@%p218 bra 	$L__BB0_117;
	sqrt.rn.f32 	%f587, %f586;
	neg.f32 	%f1343, %f584;
	sub.f32 	%f1344, %f1343, %f587;
	div.rn.f32 	%f1997, %f1344, %f528;
	setp.geu.f32 	%p219, %f1997, 0f3A83126F;
	setp.leu.f32 	%p220, %f1997, %f1998;
	mov.b32 	%r624, 1;
	and.pred  	%p221, %p219, %p220;
	@%p221 bra 	$L__BB0_117;
	sub.f32 	%f1346, %f587, %f584;
	div.rn.f32 	%f1347, %f1346, %f528;
	setp.lt.f32 	%p222, %f1347, 0f3A83126F;
	setp.gt.f32 	%p223, %f1347, %f1998;
	or.pred  	%p224, %p222, %p223;
	selp.b32 	%r624, %r625, 1, %p224;
	selp.f32 	%f1997, %f1998, %f1347, %p224;
$L__BB0_117:
	add.s32 	%r362, %r622, 1;
	mul.hi.u32 	%r363, %r362, -858993459;
	shr.u32 	%r364, %r363, 3;
	mul.lo.s32 	%r365, %r364, 10;
	sub.s32 	%r366, %r362, %r365;
	cvt.rn.f32.u32 	%f1349, %r366;
	add.f32 	%f1350, %f1349, 0fC0900000;
	add.s32 	%r367, %r77, 7;
	mul.hi.u32 	%r368, %r367, -858993459;
	shr.u32 	%r369, %r368, 2;
	mul.lo.s32 	%r370, %r369, 5;
	sub.s32 	%r371, %r367, %r370;
	cvt.rn.f32.u32 	%f1351, %r371;
	fma.rn.f32 	%f1352, %f1351, 0f3DCCCCCD, 0f3E99999A;
	sub.f32 	%f1353, %f525, %f1350;
	sub.f32 	%f1354, %f526, %f1352;
	mul.f32 	%f1355, %f520, %f1354;
	fma.rn.f32 	%f1356, %f519, %f1353, %f1355;
	add.f32 	%f591, %f583, %f1356;
	mul.f32 	%f1357, %f1354, %f1354;
	fma.rn.f32 	%f1358, %f1353, %f1353, %f1357;
	add.f32 	%f1359, %f585, %f1358;
	mul.f32 	%f1360, %f1352, %f1352;
	sub.f32 	%f1361, %f1359, %f1360;
	mul.f32 	%f1362, %f591, %f591;
	mul.f32 	%f1363, %f528, %f1361;
	sub.f32 	%f592, %f1362, %f1363;
	setp.lt.f32 	%p225, %f592, 0f00000000;
	mov.u32 	%r625, %r624;
	mov.f32 	%f1998, %f1997;
	@%p225 bra 	$L__BB0_120;
	sqrt.rn.f32 	%f593, %f592;
	neg.f32 	%f1364, %f591;
	sub.f32 	%f1365, %f1364, %f593;
	div.rn.f32 	%f1998, %f1365, %f528;
	setp.geu.f32 	%p226, %f1998, 0f3A83126F;
	setp.leu.f32 	%p227, %f1998, %f1997;
	mov.b32 	%r625, 1;
	and.pred  	%p228, %p226, %p227;
	@%p228 bra 	$L__BB0_120;
	sub.f32 	%f1367, %f593, %f591;
	div.rn.f32 	%f1368, %f1367, %f528;
	setp.lt.f32 	%p229, %f1368, 0f3A83126F;
	setp.gt.f32 	%p230, %f1368, %f1997;
	or.pred  	%p231, %p229, %p230;
	selp.b32 	%r625, %r624, 1, %p231;
	selp.f32 	%f1998, %f1997, %f1368, %p231;
$L__BB0_120:
	add.s32 	%r622, %r622, 2;
	setp.ne.s32 	%p232, %r622, %r10;
	mov.u32 	%r627, %r10;
	@%p232 bra 	$L__BB0_114;
$L__BB0_121:
	setp.eq.s32 	%p233, %r9, 0;
	mov.u32 	%r630, %r625;
	mov.f32 	%f2001, %f1998;
	@%p233 bra 	$L__BB0_125;
	mul.hi.u32 	%r373, %r627, 1717986919;
	shr.u32 	%r374, %r373, 2;
	mul.lo.s32 	%r375, %r374, 10;
	sub.s32 	%r376, %r627, %r375;
	cvt.rn.f32.u32 	%f1370, %r376;
	add.f32 	%f1371, %f1370, 0fC0900000;
	cvt.rn.f32.u32 	%f1372, %r374;
	fma.rn.f32 	%f1373, %f1372, 0fBFC00000, 0fC0000000;
	mul.lo.s32 	%r377, %r627, 7;
	mul.hi.u32 	%r378, %r377, -858993459;
	shr.u32 	%r379, %r378, 2;
	mul.lo.s32 	%r380, %r379, 5;
	sub.s32 	%r381, %r377, %r380;
	cvt.rn.f32.u32 	%f1374, %r381;
	fma.rn.f32 	%f1375, %f1374, 0f3DCCCCCD, 0f3E99999A;
	sub.f32 	%f1376, %f525, %f1371;
	sub.f32 	%f1377, %f526, %f1375;
	sub.f32 	%f1378, %f527, %f1373;
	mul.f32 	%f1379, %f520, %f1377;
	fma.rn.f32 	%f1380, %f519, %f1376, %f1379;
	fma.rn.f32 	%f599, %f521, %f1378, %f1380;
	mul.f32 	%f1381, %f1377, %f1377;
	fma.rn.f32 	%f1382, %f1376, %f1376, %f1381;
	fma.rn.f32 	%f1383, %f1378, %f1378, %f1382;
	mul.f32 	%f1384, %f1375, %f1375;
	sub.f32 	%f1385, %f1383, %f1384;
	mul.f32 	%f1386, %f599, %f599;
	mul.f32 	%f1387, %f528, %f1385;
	sub.f32 	%f600, %f1386, %f1387;
	setp.lt.f32 	%p234, %f600, 0f00000000;
	mov.u32 	%r630, %r625;
	mov.f32 	%f2001, %f1998;
	@%p234 bra 	$L__BB0_125;
	sqrt.rn.f32 	%f601, %f600;
	neg.f32 	%f1388, %f599;
	sub.f32 	%f1389, %f1388, %f601;
	div.rn.f32 	%f2001, %f1389, %f528;
	setp.geu.f32 	%p235, %f2001, 0f3A83126F;
	setp.leu.f32 	%p236, %f2001, %f1998;
	mov.b32 	%r630, 1;
	and.pred  	%p237, %p235, %p236;
	@%p237 bra 	$L__BB0_125;
	sub.f32 	%f1391, %f601, %f599;
	div.rn.f32 	%f1392, %f1391, %f528;
	setp.lt.f32 	%p238, %f1392, 0f3A83126F;
	setp.gt.f32 	%p239, %f1392, %f1998;
	or.pred  	%p240, %p238, %p239;
	selp.b32 	%r630, %r625, 1, %p240;
	selp.f32 	%f2001, %f1998, %f1392, %p240;
$L__BB0_125:
	fma.rn.f32 	%f1394, %f519, 0f00000000, %f520;
	fma.rn.f32 	%f605, %f521, 0f00000000, %f1394;
	abs.f32 	%f1395, %f605;
	setp.lt.f32 	%p241, %f1395, 0f358637BD;
	@%p241 bra 	$L__BB0_154;
	fma.rn.f32 	%f1396, %f525, 0f00000000, %f526;
	fma.rn.f32 	%f1397, %f527, 0f00000000, %f1396;
	add.f32 	%f1398, %f1397, 0f00000000;
	neg.f32 	%f1399, %f1398;
	div.rn.f32 	%f1400, %f1399, %f605;
	setp.lt.f32 	%p242, %f1400, 0f3A83126F;
	setp.gt.f32 	%p243, %f1400, %f2001;
	selp.b32 	%r383, %r630, 1, %p243;
	selp.b32 	%r630, %r630, %r383, %p242;
	bra.uni 	$L__BB0_154;
$L__BB0_127:
	add.f32 	%f1266, %f526, 0fBF800000;
	add.f32 	%f1267, %f527, 0f40600000;
	mul.f32 	%f1268, %f520, %f520;
	fma.rn.f32 	%f1269, %f519, %f519, %f1268;
	fma.rn.f32 	%f529, %f521, %f521, %f1269;
	mul.f32 	%f1270, %f520, %f1266;
	fma.rn.f32 	%f1271, %f519, %f525, %f1270;
	fma.rn.f32 	%f530, %f521, %f1267, %f1271;
	mul.f32 	%f1272, %f1266, %f1266;
	fma.rn.f32 	%f1273, %f525, %f525, %f1272;
	fma.rn.f32 	%f1274, %f1267, %f1267, %f1273;
	add.f32 	%f1275, %f1274, 0fBF800000;
	mul.f32 	%f1276, %f530, %f530;
	mul.f32 	%f1277, %f529, %f1275;
	sub.f32 	%f531, %f1276, %f1277;
	setp.lt.f32 	%p192, %f531, 0f00000000;
	mov.f32 	%f1987, 0f7149F2CA;
	mov.b32 	%r617, 0;
	@%p192 bra 	$L__BB0_130;
	sqrt.rn.f32 	%f532, %f531;
	neg.f32 	%f1278, %f530;
	sub.f32 	%f1279, %f1278, %f532;
	div.rn.f32 	%f1987, %f1279, %f529;
	setp.geu.f32 	%p193, %f1987, 0f3A83126F;
	setp.leu.f32 	%p194, %f1987, 0f7149F2CA;
	mov.b32 	%r617, 1;
	and.pred  	%p195, %p193, %p194;
	@%p195 bra 	$L__BB0_130;
	sub.f32 	%f1280, %f532, %f530;
	div.rn.f32 	%f1281, %f1280, %f529;
	setp.geu.f32 	%p196, %f1281, 0f3A83126F;
	setp.leu.f32 	%p197, %f1281, 0f7149F2CA;
	and.pred  	%p198, %p196, %p197;
	selp.u32 	%r617, 1, 0, %p198;
	selp.f32 	%f1987, %f1281, 0f7149F2CA, %p198;
$L__BB0_130:
	add.f32 	%f1282, %f525, 0f3FE66666;
	add.f32 	%f1283, %f526, 0fBF666666;
	add.f32 	%f1284, %f527, 0f4019999A;
	mul.f32 	%f1285, %f520, %f1283;
	fma.rn.f32 	%f1286, %f519, %f1282, %f1285;
	fma.rn.f32 	%f536, %f521, %f1284, %f1286;
	mul.f32 	%f1287, %f1283, %f1283;
	fma.rn.f32 	%f1288, %f1282, %f1282, %f1287;
	fma.rn.f32 	%f1289, %f1284, %f1284, %f1288;
	add.f32 	%f1290, %f1289, 0fBF4F5C28;
	mul.f32 	%f1291, %f536, %f536;
	mul.f32 	%f1292, %f529, %f1290;
	sub.f32 	%f537, %f1291, %f1292;
	setp.lt.f32 	%p199, %f537, 0f00000000;
	mov.u32 	%r618, %r617;
	mov.f32 	%f1988, %f1987;
	@%p199 bra 	$L__BB0_133;
	sqrt.rn.f32 	%f538, %f537;
	neg.f32 	%f1293, %f536;
	sub.f32 	%f1294, %f1293, %f538;
	div.rn.f32 	%f1988, %f1294, %f529;
	setp.geu.f32 	%p200, %f1988, 0f3A83126F;
	setp.leu.f32 	%p201, %f1988, %f1987;
	mov.b32 	%r618, 1;
	and.pred  	%p202, %p200, %p201;
	@%p202 bra 	$L__BB0_133;
	sub.f32 	%f1295, %f538, %f536;
	div.rn.f32 	%f1296, %f1295, %f529;
	setp.lt.f32 	%p203, %f1296, 0f3A83126F;
	setp.gt.f32 	%p204, %f1296, %f1987;
	or.pred  	%p205, %p203, %p204;
	selp.b32 	%r618, %r617, 1, %p205;
	selp.f32 	%f1988, %f1987, %f1296, %p205;
$L__BB0_133:
	add.f32 	%f1297, %f525, 0fBFD9999A;
	add.f32 	%f1298, %f526, 0fBF4CCCCD;
	add.f32 	%f1299, %f527, 0f40000000;
	mul.f32 	%f1300, %f520, %f1298;
	fma.rn.f32 	%f1301, %f519, %f1297, %f1300;
	fma.rn.f32 	%f542, %f521, %f1299, %f1301;
	mul.f32 	%f1302, %f1298, %f1298;
	fma.rn.f32 	%f1303, %f1297, %f1297, %f1302;
	fma.rn.f32 	%f1304, %f1299, %f1299, %f1303;
	add.f32 	%f1305, %f1304, 0fBF23D70B;
	mul.f32 	%f1306, %f542, %f542;
	mul.f32 	%f1307, %f529, %f1305;
	sub.f32 	%f543, %f1306, %f1307;
	setp.lt.f32 	%p206, %f543, 0f00000000;
	mov.u32 	%r630, %r618;
	mov.f32 	%f1989, %f1988;
	@%p206 bra 	$L__BB0_136;
	sqrt.rn.f32 	%f544, %f543;
	neg.f32 	%f1308, %f542;
	sub.f32 	%f1309, %f1308, %f544;
	div.rn.f32 	%f1989, %f1309, %f529;
	setp.geu.f32 	%p207, %f1989, 0f3A83126F;
	setp.leu.f32 	%p208, %f1989, %f1988;
	mov.b32 	%r630, 1;
	and.pred  	%p209, %p207, %p208;
	@%p209 bra 	$L__BB0_136;
	sub.f32 	%f1310, %f544, %f542;
	div.rn.f32 	%f1311, %f1310, %f529;
	setp.lt.f32 	%p210, %f1311, 0f3A83126F;
	setp.gt.f32 	%p211, %f1311, %f1988;
	or.pred  	%p212, %p210, %p211;
	selp.b32 	%r630, %r618, 1, %p212;
	selp.f32 	%f1989, %f1988, %f1311, %p212;
$L__BB0_136:
	fma.rn.f32 	%f1312, %f519, 0f00000000, %f520;
	fma.rn.f32 	%f548, %f521, 0f00000000, %f1312;
	abs.f32 	%f1313, %f548;
	setp.lt.f32 	%p213, %f1313, 0f358637BD;
	@%p213 bra 	$L__BB0_154;
	fma.rn.f32 	%f1314, %f525, 0f00000000, %f526;
	fma.rn.f32 	%f1315, %f527, 0f00000000, %f1314;
	add.f32 	%f1316, %f1315, 0f00000000;
	neg.f32 	%f1317, %f1316;
	div.rn.f32 	%f1318, %f1317, %f548;
	setp.lt.f32 	%p214, %f1318, 0f3A83126F;
	setp.gt.f32 	%p215, %f1318, %f1989;
	selp.b32 	%r348, %r630, 1, %p215;
	selp.b32 	%r630, %r630, %r348, %p214;
	bra.uni 	$L__BB0_154;
$L__BB0_138:
	add.f32 	%f1190, %f525, 0f3F000000;
	add.f32 	%f1191, %f526, 0fBF800000;
	add.f32 	%f1192, %f527, 0f40000000;
	mul.f32 	%f1193, %f520, %f520;
	fma.rn.f32 	%f1194, %f519, %f519, %f1193;
	fma.rn.f32 	%f549, %f521, %f521, %f1194;
	mul.f32 	%f1195, %f520, %f1191;
	fma.rn.f32 	%f1196, %f519, %f1190, %f1195;
	fma.rn.f32 	%f550, %f521, %f1192, %f1196;
	mul.f32 	%f1197, %f1191, %f1191;
	fma.rn.f32 	%f1198, %f1190, %f1190, %f1197;
	fma.rn.f32 	%f1199, %f1192, %f1192, %f1198;
	add.f32 	%f1200, %f1199, 0fBE800000;
	mul.f32 	%f1201, %f550, %f550;
	mul.f32 	%f1202, %f549, %f1200;
	sub.f32 	%f551, %f1201, %f1202;
	setp.lt.f32 	%p159, %f551, 0f00000000;
	mov.f32 	%f1990, 0f7149F2CA;
	mov.b32 	%r620, 0;
	@%p159 bra 	$L__BB0_141;
	sqrt.rn.f32 	%f552, %f551;
	neg.f32 	%f1203, %f550;
	sub.f32 	%f1204, %f1203, %f552;
	div.rn.f32 	%f1990, %f1204, %f549;
	setp.geu.f32 	%p160, %f1990, 0f3A83126F;
	setp.leu.f32 	%p161, %f1990, 0f7149F2CA;
	mov.b32 	%r620, 1;
	and.pred  	%p162, %p160, %p161;
	@%p162 bra 	$L__BB0_141;
	sub.f32 	%f1205, %f552, %f550;
	div.rn.f32 	%f1206, %f1205, %f549;
	setp.geu.f32 	%p163, %f1206, 0f3A83126F;
	setp.leu.f32 	%p164, %f1206, 0f7149F2CA;
	and.pred  	%p165, %p163, %p164;
	selp.u32 	%r620, 1, 0, %p165;
	selp.f32 	%f1990, %f1206, 0f7149F2CA, %p165;
$L__BB0_141:
	add.f32 	%f1207, %f525, 0fBF000000;
	add.f32 	%f1208, %f526, 0fBF000000;
	add.f32 	%f1209, %f527, 0f3FC00000;
	mul.f32 	%f1210, %f520, %f1208;
	fma.rn.f32 	%f1211, %f519, %f1207, %f1210;
	fma.rn.f32 	%f556, %f521, %f1209, %f1211;
	mul.f32 	%f1212, %f1208, %f1208;
	fma.rn.f32 	%f1213, %f1207, %f1207, %f1212;
	fma.rn.f32 	%f1214, %f1209, %f1209, %f1213;
	add.f32 	%f1215, %f1214, 0fBE800000;
	mul.f32 	%f1216, %f556, %f556;
	mul.f32 	%f1217, %f549, %f1215;
	sub.f32 	%f557, %f1216, %f1217;
	setp.lt.f32 	%p166, %f557, 0f00000000;
	mov.u32 	%r621, %r620;
	mov.f32 	%f1991, %f1990;
	@%p166 bra 	$L__BB0_144;
	sqrt.rn.f32 	%f558, %f557;
	neg.f32 	%f1218, %f556;
	sub.f32 	%f1219, %f1218, %f558;
	div.rn.f32 	%f1991, %f1219, %f549;
	setp.geu.f32 	%p167, %f1991, 0f3A83126F;
	setp.leu.f32 	%p168, %f1991, %f1990;
	mov.b32 	%r621, 1;
	and.pred  	%p169, %p167, %p168;
	@%p169 bra 	$L__BB0_144;
	sub.f32 	%f1220, %f558, %f556;
	div.rn.f32 	%f1221, %f1220, %f549;
	setp.lt.f32 	%p170, %f1221, 0f3A83126F;
	setp.gt.f32 	%p171, %f1221, %f1990;
	or.pred  	%p172, %p170, %p171;
	selp.b32 	%r621, %r620, 1, %p172;
	selp.f32 	%f1991, %f1990, %f1221, %p172;
$L__BB0_144:
	mul.f32 	%f562, %f519, 0f00000000;
	add.f32 	%f1223, %f520, %f562;
	mul.f32 	%f563, %f521, 0f00000000;
	add.f32 	%f564, %f563, %f1223;
	abs.f32 	%f1224, %f564;
	setp.lt.f32 	%p174, %f1224, 0f358637BD;
	mov.pred 	%p300, -1;
	mov.f32 	%f1992, 0f7149F2CA;
	@%p174 bra 	$L__BB0_146;
	fma.rn.f32 	%f1225, %f525, 0f00000000, %f526;
	fma.rn.f32 	%f1226, %f527, 0f00000000, %f1225;
	add.f32 	%f1227, %f1226, 0f00000000;
	neg.f32 	%f1228, %f1227;
	div.rn.f32 	%f1229, %f1228, %f564;
	setp.lt.f32 	%p175, %f1229, 0f3A83126F;
	setp.gt.f32 	%p176, %f1229, %f1991;
	or.pred  	%p300, %p175, %p176;
	selp.f32 	%f1992, 0f7149F2CA, %f1229, %p300;
$L__BB0_146:
	selp.f32 	%f567, %f1991, %f1992, %p300;
	sub.f32 	%f1231, %f562, %f520;
	add.f32 	%f568, %f563, %f1231;
	abs.f32 	%f1232, %f568;
	setp.lt.f32 	%p178, %f1232, 0f358637BD;
	mov.pred 	%p301, -1;
	mov.f32 	%f1993, 0f7149F2CA;
	@%p178 bra 	$L__BB0_148;
	mul.f32 	%f1233, %f525, 0f00000000;
	sub.f32 	%f1234, %f1233, %f526;
	fma.rn.f32 	%f1235, %f527, 0f00000000, %f1234;
	add.f32 	%f1236, %f1235, 0fC0A00000;
	neg.f32 	%f1237, %f1236;
	div.rn.f32 	%f1238, %f1237, %f568;
	setp.lt.f32 	%p179, %f1238, 0f3A83126F;
	setp.gt.f32 	%p180, %f1238, %f567;
	or.pred  	%p301, %p179, %p180;
	selp.f32 	%f1993, 0f7149F2CA, %f1238, %p301;
$L__BB0_148:
	selp.f32 	%f571, %f567, %f1993, %p301;
	mul.f32 	%f572, %f520, 0f00000000;
	add.f32 	%f1240, %f519, %f572;
	add.f32 	%f573, %f563, %f1240;
	abs.f32 	%f1241, %f573;
	setp.lt.f32 	%p182, %f1241, 0f358637BD;
	mov.pred 	%p302, -1;
	mov.f32 	%f1994, 0f7149F2CA;
	@%p182 bra 	$L__BB0_150;
	fma.rn.f32 	%f1242, %f526, 0f00000000, %f525;
	fma.rn.f32 	%f1243, %f527, 0f00000000, %f1242;
	add.f32 	%f1244, %f1243, 0f40200000;
	neg.f32 	%f1245, %f1244;
	div.rn.f32 	%f1246, %f1245, %f573;
	setp.lt.f32 	%p183, %f1246, 0f3A83126F;
	setp.gt.f32 	%p184, %f1246, %f571;
	or.pred  	%p302, %p183, %p184;
	selp.f32 	%f1994, 0f7149F2CA, %f1246, %p302;
$L__BB0_150:
	selp.f32 	%f576, %f571, %f1994, %p302;
	sub.f32 	%f1248, %f572, %f519;
	add.f32 	%f577, %f563, %f1248;
	abs.f32 	%f1249, %f577;
	setp.lt.f32 	%p186, %f1249, 0f358637BD;
	mov.pred 	%p303, -1;
	mov.f32 	%f1995, 0f7149F2CA;
	@%p186 bra 	$L__BB0_152;
	mul.f32 	%f1250, %f526, 0f00000000;
	sub.f32 	%f1251, %f1250, %f525;
	fma.rn.f32 	%f1252, %f527, 0f00000000, %f1251;
	add.f32 	%f1253, %f1252, 0f40200000;
	neg.f32 	%f1254, %f1253;
	div.rn.f32 	%f1255, %f1254, %f577;
	setp.lt.f32 	%p187, %f1255, 0f3A83126F;
	setp.gt.f32 	%p188, %f1255, %f576;
	or.pred  	%p303, %p187, %p188;
	selp.f32 	%f1995, 0f7149F2CA, %f1255, %p303;
$L__BB0_152:
	selp.b32 	%r340, %r621, 1, %p300;
	selp.b32 	%r341, %r340, 1, %p301;
	selp.b32 	%r342, %r341, 1, %p302;
	selp.b32 	%r630, %r342, 1, %p303;
	selp.f32 	%f580, %f576, %f1995, %p303;
	add.f32 	%f1256, %f562, %f572;
	add.f32 	%f581, %f521, %f1256;
	abs.f32 	%f1257, %f581;
	setp.lt.f32 	%p189, %f1257, 0f358637BD;
	@%p189 bra 	$L__BB0_154;
	mul.f32 	%f1258, %f526, 0f00000000;
	fma.rn.f32 	%f1259, %f525, 0f00000000, %f1258;
	add.f32 	%f1260, %f527, %f1259;
	add.f32 	%f1261, %f1260, 0f40A00000;
	neg.f32 	%f1262, %f1261;
	div.rn.f32 	%f1263, %f1262, %f581;
	setp.lt.f32 	%p190, %f1263, 0f3A83126F;
	setp.gt.f32 	%p191, %f1263, %f580;
	selp.b32 	%r343, %r630, 1, %p191;
	selp.b32 	%r630, %r630, %r343, %p190;
$L__BB0_154:
	setp.eq.s32 	%p244, %r630, 0;
	selp.f32 	%f1402, 0f3F800000, 0f00000000, %p244;
	mul.f32 	%f1403, %f1974, 0fBECBC89B;
	fma.rn.f32 	%f1404, %f1973, 0f3F6541AD, %f1403;
	fma.rn.f32 	%f1405, %f1972, 0fBE4BC89B, %f1404;
	max.f32 	%f1406, %f1405, 0f00000000;
	mul.f32 	%f1407, %f1406, %f1402;
	mul.f32 	%f1408, %f1407, 0f40400000;
	mul.f32 	%f1409, %f1407, 0f40333333;
	mul.f32 	%f1410, %f1407, 0f40200000;
	mul.f32 	%f1411, %f1971, %f1408;
	mul.f32 	%f1412, %f1970, %f1409;
	mul.f32 	%f1413, %f1969, %f1410;
	fma.rn.f32 	%f2023, %f1765, %f1411, %f2023;
	fma.rn.f32 	%f2024, %f1764, %f1412, %f2024;
	fma.rn.f32 	%f2025, %f1763, %f1413, %f2025;
	setp.gt.f32 	%p245, %f1852, 0f3F000000;
	@%p245 bra 	$L__BB0_156;
	mov.b32 	%r635, 0;
	bra.uni 	$L__BB0_168;
$L__BB0_156:
	mul.f32 	%f1467, %f55, %f1974;
	fma.rn.f32 	%f1468, %f56, %f1973, %f1467;
	fma.rn.f32 	%f1469, %f57, %f1972, %f1468;
	add.f32 	%f1470, %f1469, %f1469;
	mul.f32 	%f1471, %f1974, %f1470;
	mul.f32 	%f1472, %f1973, %f1470;
	mul.f32 	%f1473, %f1972, %f1470;
	sub.f32 	%f609, %f55, %f1471;
	sub.f32 	%f610, %f56, %f1472;
	sub.f32 	%f611, %f57, %f1473;
	mov.b32 	%r631, 0;
	bra.uni 	$L__BB0_161;
$L__BB0_157:
	shl.b32 	%r486, %r633, 13;
	xor.b32  	%r487, %r486, %r633;
	shr.u32 	%r488, %r487, 17;
	xor.b32  	%r489, %r488, %r487;
	shl.b32 	%r490, %r489, 5;
	xor.b32  	%r491, %r490, %r489;
	and.b32  	%r492, %r491, 16777215;
	cvt.rn.f32.u32 	%f1483, %r492;
	mul.f32 	%f1484, %f1483, 0f33800000;
	fma.rn.f32 	%f2002, %f1484, 0f40000000, 0fBF800000;
	shl.b32 	%r493, %r491, 13;
	xor.b32  	%r494, %r493, %r491;
	shr.u32 	%r495, %r494, 17;
	xor.b32  	%r496, %r495, %r494;
	shl.b32 	%r497, %r496, 5;
	xor.b32  	%r498, %r497, %r496;
	and.b32  	%r499, %r498, 16777215;
	cvt.rn.f32.u32 	%f1485, %r499;
	mul.f32 	%f1486, %f1485, 0f33800000;
	fma.rn.f32 	%f2003, %f1486, 0f40000000, 0fBF800000;
	shl.b32 	%r500, %r498, 13;
	xor.b32  	%r501, %r500, %r498;
	shr.u32 	%r502, %r501, 17;
	xor.b32  	%r503, %r502, %r501;
	shl.b32 	%r504, %r503, 5;
	xor.b32  	%r633, %r504, %r503;
	and.b32  	%r505, %r633, 16777215;
	cvt.rn.f32.u32 	%f1487, %r505;
	mul.f32 	%f1488, %f1487, 0f33800000;
	fma.rn.f32 	%f2004, %f1488, 0f40000000, 0fBF800000;
	mul.f32 	%f1489, %f2003, %f2003;
	fma.rn.f32 	%f1490, %f2002, %f2002, %f1489;
	fma.rn.f32 	%f1491, %f2004, %f2004, %f1490;
	setp.lt.f32 	%p254, %f1491, 0f3F800000;
	@%p254 bra 	$L__BB0_162;
	shl.b32 	%r506, %r633, 13;
	xor.b32  	%r507, %r506, %r633;
	shr.u32 	%r508, %r507, 17;
	xor.b32  	%r509, %r508, %r507;
	shl.b32 	%r510, %r509, 5;
	xor.b32  	%r511, %r510, %r509;
	and.b32  	%r512, %r511, 16777215;
	cvt.rn.f32.u32 	%f1492, %r512;
	mul.f32 	%f1493, %f1492, 0f33800000;
	fma.rn.f32 	%f2002, %f1493, 0f40000000, 0fBF800000;
	shl.b32 	%r513, %r511, 13;
	xor.b32  	%r514, %r513, %r511;
	shr.u32 	%r515, %r514, 17;
	xor.b32  	%r516, %r515, %r514;
	shl.b32 	%r517, %r516, 5;
	xor.b32  	%r518, %r517, %r516;
	and.b32  	%r519, %r518, 16777215;
	cvt.rn.f32.u32 	%f1494, %r519;
	mul.f32 	%f1495, %f1494, 0f33800000;
	fma.rn.f32 	%f2003, %f1495, 0f40000000, 0fBF800000;
	shl.b32 	%r520, %r518, 13;
	xor.b32  	%r521, %r520, %r518;
	shr.u32 	%r522, %r521, 17;
	xor.b32  	%r523, %r522, %r521;
	shl.b32 	%r524, %r523, 5;
	xor.b32  	%r633, %r524, %r523;
	and.b32  	%r525, %r633, 16777215;
	cvt.rn.f32.u32 	%f1496, %r525;
	mul.f32 	%f1497, %f1496, 0f33800000;
	fma.rn.f32 	%f2004, %f1497, 0f40000000, 0fBF800000;
	mul.f32 	%f1498, %f2003, %f2003;
	fma.rn.f32 	%f1499, %f2002, %f2002, %f1498;
	fma.rn.f32 	%f1500, %f2004, %f2004, %f1499;
	setp.lt.f32 	%p255, %f1500, 0f3F800000;
	@%p255 bra 	$L__BB0_162;
	shl.b32 	%r526, %r633, 13;
	xor.b32  	%r527, %r526, %r633;
	shr.u32 	%r528, %r527, 17;
	xor.b32  	%r529, %r528, %r527;
	shl.b32 	%r530, %r529, 5;
	xor.b32  	%r531, %r530, %r529;
	and.b32  	%r532, %r531, 16777215;
	cvt.rn.f32.u32 	%f1501, %r532;
	mul.f32 	%f1502, %f1501, 0f33800000;
	fma.rn.f32 	%f2002, %f1502, 0f40000000, 0fBF800000;
	shl.b32 	%r533, %r531, 13;
	xor.b32  	%r534, %r533, %r531;
	shr.u32 	%r535, %r534, 17;
	xor.b32  	%r536, %r535, %r534;
	shl.b32 	%r537, %r536, 5;
	xor.b32  	%r538, %r537, %r536;
	and.b32  	%r539, %r538, 16777215;
	cvt.rn.f32.u32 	%f1503, %r539;
	mul.f32 	%f1504, %f1503, 0f33800000;
	fma.rn.f32 	%f2003, %f1504, 0f40000000, 0fBF800000;
	shl.b32 	%r540, %r538, 13;
	xor.b32  	%r541, %r540, %r538;
	shr.u32 	%r542, %r541, 17;
	xor.b32  	%r543, %r542, %r541;
	shl.b32 	%r544, %r543, 5;
	xor.b32  	%r633, %r544, %r543;
	and.b32  	%r545, %r633, 16777215;
	cvt.rn.f32.u32 	%f1505, %r545;
	mul.f32 	%f1506, %f1505, 0f33800000;
	fma.rn.f32 	%f2004, %f1506, 0f40000000, 0fBF800000;
	mul.f32 	%f1507, %f2003, %f2003;
	fma.rn.f32 	%f1508, %f2002, %f2002, %f1507;
	fma.rn.f32 	%f1509, %f2004, %f2004, %f1508;
	setp.lt.f32 	%p256, %f1509, 0f3F800000;
	@%p256 bra 	$L__BB0_162;
	add.s32 	%r631, %r631, 4;
	setp.eq.s32 	%p257, %r631, 100;
	mov.f32 	%f2002, 0f00000000;
	mov.f32 	%f2003, 0f3F800000;
	mov.f32 	%f2004, %f2002;
	@%p257 bra 	$L__BB0_162;
$L__BB0_161:
	shl.b32 	%r466, %r633, 13;
	xor.b32  	%r467, %r466, %r633;
	shr.u32 	%r468, %r467, 17;
	xor.b32  	%r469, %r468, %r467;
	shl.b32 	%r470, %r469, 5;
	xor.b32  	%r471, %r470, %r469;
	and.b32  	%r472, %r471, 16777215;
	cvt.rn.f32.u32 	%f1474, %r472;
	mul.f32 	%f1475, %f1474, 0f33800000;
	fma.rn.f32 	%f2002, %f1475, 0f40000000, 0fBF800000;
	shl.b32 	%r473, %r471, 13;
	xor.b32  	%r474, %r473, %r471;
	shr.u32 	%r475, %r474, 17;
	xor.b32  	%r476, %r475, %r474;
	shl.b32 	%r477, %r476, 5;
	xor.b32  	%r478, %r477, %r476;
	and.b32  	%r479, %r478, 16777215;
	cvt.rn.f32.u32 	%f1476, %r479;
	mul.f32 	%f1477, %f1476, 0f33800000;
	fma.rn.f32 	%f2003, %f1477, 0f40000000, 0fBF800000;
	shl.b32 	%r480, %r478, 13;
	xor.b32  	%r481, %r480, %r478;
	shr.u32 	%r482, %r481, 17;
	xor.b32  	%r483, %r482, %r481;
	shl.b32 	%r484, %r483, 5;
	xor.b32  	%r633, %r484, %r483;
	and.b32  	%r485, %r633, 16777215;
	cvt.rn.f32.u32 	%f1478, %r485;
	mul.f32 	%f1479, %f1478, 0f33800000;
	fma.rn.f32 	%f2004, %f1479, 0f40000000, 0fBF800000;
	mul.f32 	%f1480, %f2003, %f2003;
	fma.rn.f32 	%f1481, %f2002, %f2002, %f1480;
	fma.rn.f32 	%f1482, %f2004, %f2004, %f1481;
	setp.geu.f32 	%p253, %f1482, 0f3F800000;
	@%p253 bra 	$L__BB0_157;
$L__BB0_162:
	fma.rn.f32 	%f633, %f1967, %f2002, %f609;
	fma.rn.f32 	%f634, %f1967, %f2003, %f610;
	fma.rn.f32 	%f635, %f1967, %f2004, %f611;
	mul.f32 	%f1516, %f634, %f634;
	fma.rn.f32 	%f1517, %f633, %f633, %f1516;
	fma.rn.f32 	%f1518, %f635, %f635, %f1517;
	sqrt.rn.f32 	%f636, %f1518;
	setp.leu.f32 	%p258, %f636, 0f322BCC77;
	mov.f32 	%f55, 0f00000000;
	mov.f32 	%f56, %f55;
	mov.f32 	%f57, %f55;
	@%p258 bra 	$L__BB0_173;
	rcp.rn.f32 	%f1519, %f636;
	mul.f32 	%f55, %f1519, %f633;
	mul.f32 	%f56, %f1519, %f634;
	mul.f32 	%f57, %f1519, %f635;
	bra.uni 	$L__BB0_173;
$L__BB0_164:
	shl.b32 	%r405, %r633, 13;
	xor.b32  	%r406, %r405, %r633;
	shr.u32 	%r407, %r406, 17;
	xor.b32  	%r408, %r407, %r406;
	shl.b32 	%r409, %r408, 5;
	xor.b32  	%r410, %r409, %r408;
	and.b32  	%r411, %r410, 16777215;
	cvt.rn.f32.u32 	%f1423, %r411;
	mul.f32 	%f1424, %f1423, 0f33800000;
	fma.rn.f32 	%f2008, %f1424, 0f40000000, 0fBF800000;
	shl.b32 	%r412, %r410, 13;
	xor.b32  	%r413, %r412, %r410;
	shr.u32 	%r414, %r413, 17;
	xor.b32  	%r415, %r414, %r413;
	shl.b32 	%r416, %r415, 5;
	xor.b32  	%r417, %r416, %r415;
	and.b32  	%r418, %r417, 16777215;
	cvt.rn.f32.u32 	%f1425, %r418;
	mul.f32 	%f1426, %f1425, 0f33800000;
	fma.rn.f32 	%f2009, %f1426, 0f40000000, 0fBF800000;
	shl.b32 	%r419, %r417, 13;
	xor.b32  	%r420, %r419, %r417;
	shr.u32 	%r421, %r420, 17;
	xor.b32  	%r422, %r421, %r420;
	shl.b32 	%r423, %r422, 5;
	xor.b32  	%r633, %r423, %r422;
	and.b32  	%r424, %r633, 16777215;
	cvt.rn.f32.u32 	%f1427, %r424;
	mul.f32 	%f1428, %f1427, 0f33800000;
	fma.rn.f32 	%f2010, %f1428, 0f40000000, 0fBF800000;
	mul.f32 	%f1429, %f2009, %f2009;
	fma.rn.f32 	%f1430, %f2008, %f2008, %f1429;
	fma.rn.f32 	%f1431, %f2010, %f2010, %f1430;
	setp.lt.f32 	%p247, %f1431, 0f3F800000;
	@%p247 bra 	$L__BB0_169;
	shl.b32 	%r425, %r633, 13;
	xor.b32  	%r426, %r425, %r633;
	shr.u32 	%r427, %r426, 17;
	xor.b32  	%r428, %r427, %r426;
	shl.b32 	%r429, %r428, 5;
	xor.b32  	%r430, %r429, %r428;
	and.b32  	%r431, %r430, 16777215;
	cvt.rn.f32.u32 	%f1432, %r431;
	mul.f32 	%f1433, %f1432, 0f33800000;
	fma.rn.f32 	%f2008, %f1433, 0f40000000, 0fBF800000;
	shl.b32 	%r432, %r430, 13;
	xor.b32  	%r433, %r432, %r430;
	shr.u32 	%r434, %r433, 17;
	xor.b32  	%r435, %r434, %r433;
	shl.b32 	%r436, %r435, 5;
	xor.b32  	%r437, %r436, %r435;
	and.b32  	%r438, %r437, 16777215;
	cvt.rn.f32.u32 	%f1434, %r438;
	mul.f32 	%f1435, %f1434, 0f33800000;
	fma.rn.f32 	%f2009, %f1435, 0f40000000, 0fBF800000;
	shl.b32 	%r439, %r437, 13;
	xor.b32  	%r440, %r439, %r437;
	shr.u32 	%r441, %r440, 17;
	xor.b32  	%r442, %r441, %r440;
	shl.b32 	%r443, %r442, 5;
	xor.b32  	%r633, %r443, %r442;
	and.b32  	%r444, %r633, 16777215;
	cvt.rn.f32.u32 	%f1436, %r444;
	mul.f32 	%f1437, %f1436, 0f33800000;
	fma.rn.f32 	%f2010, %f1437, 0f40000000, 0fBF800000;
	mul.f32 	%f1438, %f2009, %f2009;
	fma.rn.f32 	%f1439, %f2008, %f2008, %f1438;
	fma.rn.f32 	%f1440, %f2010, %f2010, %f1439;
	setp.lt.f32 	%p248, %f1440, 0f3F800000;
	@%p248 bra 	$L__BB0_169;
	shl.b32 	%r445, %r633, 13;
	xor.b32  	%r446, %r445, %r633;
	shr.u32 	%r447, %r446, 17;
	xor.b32  	%r448, %r447, %r446;
	shl.b32 	%r449, %r448, 5;
	xor.b32  	%r450, %r449, %r448;
	and.b32  	%r451, %r450, 16777215;
	cvt.rn.f32.u32 	%f1441, %r451;
	mul.f32 	%f1442, %f1441, 0f33800000;
	fma.rn.f32 	%f2008, %f1442, 0f40000000, 0fBF800000;
	shl.b32 	%r452, %r450, 13;
	xor.b32  	%r453, %r452, %r450;
	shr.u32 	%r454, %r453, 17;
	xor.b32  	%r455, %r454, %r453;
	shl.b32 	%r456, %r455, 5;
	xor.b32  	%r457, %r456, %r455;
	and.b32  	%r458, %r457, 16777215;
	cvt.rn.f32.u32 	%f1443, %r458;
	mul.f32 	%f1444, %f1443, 0f33800000;
	fma.rn.f32 	%f2009, %f1444, 0f40000000, 0fBF800000;
	shl.b32 	%r459, %r457, 13;
	xor.b32  	%r460, %r459, %r457;
	shr.u32 	%r461, %r460, 17;
	xor.b32  	%r462, %r461, %r460;
	shl.b32 	%r463, %r462, 5;
	xor.b32  	%r633, %r463, %r462;
	and.b32  	%r464, %r633, 16777215;
	cvt.rn.f32.u32 	%f1445, %r464;
	mul.f32 	%f1446, %f1445, 0f33800000;
	fma.rn.f32 	%f2010, %f1446, 0f40000000, 0fBF800000;
	mul.f32 	%f1447, %f2009, %f2009;
	fma.rn.f32 	%f1448, %f2008, %f2008, %f1447;
	fma.rn.f32 	%f1449, %f2010, %f2010, %f1448;
	setp.lt.f32 	%p249, %f1449, 0f3F800000;
	@%p249 bra 	$L__BB0_169;
	add.s32 	%r635, %r635, 4;
	setp.eq.s32 	%p250, %r635, 100;
	mov.f32 	%f2008, 0f00000000;
	mov.f32 	%f2009, 0f3F800000;
	mov.f32 	%f2010, %f2008;
	@%p250 bra 	$L__BB0_169;
$L__BB0_168:
	shl.b32 	%r385, %r633, 13;
	xor.b32  	%r386, %r385, %r633;
	shr.u32 	%r387, %r386, 17;
	xor.b32  	%r388, %r387, %r386;
	shl.b32 	%r389, %r388, 5;
	xor.b32  	%r390, %r389, %r388;
	and.b32  	%r391, %r390, 16777215;
	cvt.rn.f32.u32 	%f1414, %r391;
	mul.f32 	%f1415, %f1414, 0f33800000;
	fma.rn.f32 	%f2008, %f1415, 0f40000000, 0fBF800000;
	shl.b32 	%r392, %r390, 13;
	xor.b32  	%r393, %r392, %r390;
	shr.u32 	%r394, %r393, 17;
	xor.b32  	%r395, %r394, %r393;
	shl.b32 	%r396, %r395, 5;
	xor.b32  	%r397, %r396, %r395;
	and.b32  	%r398, %r397, 16777215;
	cvt.rn.f32.u32 	%f1416, %r398;
	mul.f32 	%f1417, %f1416, 0f33800000;
	fma.rn.f32 	%f2009, %f1417, 0f40000000, 0fBF800000;
	shl.b32 	%r399, %r397, 13;
	xor.b32  	%r400, %r399, %r397;
	shr.u32 	%r401, %r400, 17;
	xor.b32  	%r402, %r401, %r400;
	shl.b32 	%r403, %r402, 5;
	xor.b32  	%r633, %r403, %r402;
	and.b32  	%r404, %r633, 16777215;
	cvt.rn.f32.u32 	%f1418, %r404;
	mul.f32 	%f1419, %f1418, 0f33800000;
	fma.rn.f32 	%f2010, %f1419, 0f40000000, 0fBF800000;
	mul.f32 	%f1420, %f2009, %f2009;
	fma.rn.f32 	%f1421, %f2008, %f2008, %f1420;
	fma.rn.f32 	%f1422, %f2010, %f2010, %f1421;
	setp.geu.f32 	%p246, %f1422, 0f3F800000;
	@%p246 bra 	$L__BB0_164;
$L__BB0_169:
	mul.f32 	%f1456, %f2009, %f2009;
	fma.rn.f32 	%f1457, %f2008, %f2008, %f1456;
	fma.rn.f32 	%f1458, %f2010, %f2010, %f1457;
	sqrt.rn.f32 	%f664, %f1458;
	setp.leu.f32 	%p251, %f664, 0f322BCC77;
	mov.f32 	%f2014, 0f00000000;
	mov.f32 	%f2015, %f2014;
	mov.f32 	%f2016, %f2014;
	@%p251 bra 	$L__BB0_171;
	rcp.rn.f32 	%f1459, %f664;
	mul.f32 	%f2014, %f2008, %f1459;
	mul.f32 	%f2015, %f2009, %f1459;
	mul.f32 	%f2016, %f2010, %f1459;
$L__BB0_171:
	add.f32 	%f671, %f1974, %f2014;
	add.f32 	%f672, %f1973, %f2015;
	add.f32 	%f673, %f1972, %f2016;
	mul.f32 	%f1463, %f672, %f672;
	fma.rn.f32 	%f1464, %f671, %f671, %f1463;
	fma.rn.f32 	%f1465, %f673, %f673, %f1464;
	sqrt.rn.f32 	%f674, %f1465;
	setp.leu.f32 	%p252, %f674, 0f322BCC77;
	mov.f32 	%f55, 0f00000000;
	mov.f32 	%f56, %f55;
	mov.f32 	%f57, %f55;
	@%p252 bra 	$L__BB0_173;
	rcp.rn.f32 	%f1466, %f674;
	mul.f32 	%f55, %f671, %f1466;
	mul.f32 	%f56, %f672, %f1466;
	mul.f32 	%f57, %f673, %f1466;
$L__BB0_173:
	fma.rn.f32 	%f60, %f1974, 0f3B03126F, %f1977;
	fma.rn.f32 	%f59, %f1973, 0f3B03126F, %f1976;
	fma.rn.f32 	%f58, %f1972, 0f3B03126F, %f1975;
	mul.f32 	%f1765, %f1765, %f1971;
	mul.f32 	%f1764, %f1764, %f1970;
	mul.f32 	%f1763, %f1763, %f1969;
	setp.lt.u32 	%p259, %r597, 2;
	@%p259 bra 	$L__BB0_176;
	max.f32 	%f1520, %f1764, %f1763;
	max.f32 	%f1521, %f1765, %f1520;
	min.f32 	%f687, %f1521, 0f3F733333;
	shl.b32 	%r546, %r633, 13;
	xor.b32  	%r547, %r546, %r633;
	shr.u32 	%r548, %r547, 17;
	xor.b32  	%r549, %r548, %r547;
	shl.b32 	%r550, %r549, 5;
	xor.b32  	%r633, %r550, %r549;
	and.b32  	%r551, %r633, 16777215;
	cvt.rn.f32.u32 	%f1522, %r551;
	mul.f32 	%f1523, %f1522, 0f33800000;
	setp.gt.f32 	%p260, %f1523, %f687;
	@%p260 bra 	$L__BB0_177;
	rcp.rn.f32 	%f1524, %f687;
	mul.f32 	%f1765, %f1765, %f1524;
	mul.f32 	%f1764, %f1764, %f1524;
	mul.f32 	%f1763, %f1763, %f1524;
$L__BB0_176:
	add.s32 	%r597, %r597, 1;
	setp.ne.s32 	%p261, %r597, %r119;
	@%p261 bra 	$L__BB0_23;
$L__BB0_177:
	add.f32 	%f2028, %f2028, %f2023;
	add.f32 	%f2027, %f2027, %f2024;
	add.f32 	%f2026, %f2026, %f2025;
	add.s32 	%r587, %r587, 1;
	setp.ne.s32 	%p262, %r587, %r116;
	@%p262 bra 	$L__BB0_7;
$L__BB0_178:
	ld.param.u64 	%rd44, [_Z13render_kernelP6float3Phiiiiiijifffffff_param_0];
	cvt.rn.f32.s32 	%f1535, %r116;
	rcp.rn.f32 	%f1536, %f1535;
	mul.f32 	%f1537, %f1536, %f2028;
	mul.f32 	%f1538, %f1536, %f2027;
	mul.f32 	%f1539, %f1536, %f2026;
	cvta.to.global.u64 	%rd35, %rd44;
	mul.wide.s32 	%rd36, %r3, 12;
	add.s64 	%rd37, %rd35, %rd36;
	ld.global.f32 	%f1540, [%rd37];
	ld.global.f32 	%f1541, [%rd37+4];
	ld.global.f32 	%f1542, [%rd37+8];
	add.s32 	%r552, %r117, 1;
	cvt.rn.f32.s32 	%f1543, %r552;
	rcp.rn.f32 	%f1544, %f1543;
	sub.f32 	%f1545, %f1537, %f1540;
	fma.rn.f32 	%f1546, %f1544, %f1545, %f1540;
	sub.f32 	%f1547, %f1538, %f1541;
	fma.rn.f32 	%f703, %f1544, %f1547, %f1541;
	sub.f32 	%f1548, %f1539, %f1542;
	fma.rn.f32 	%f704, %f1544, %f1548, %f1542;
	st.global.f32 	[%rd37], %f1546;
	st.global.f32 	[%rd37+4], %f703;
	st.global.f32 	[%rd37+8], %f704;
	max.f32 	%f1549, %f1546, 0f00000000;
	add.f32 	%f1550, %f1549, 0f3F800000;
	div.rn.f32 	%f705, %f1549, %f1550;
	abs.f32 	%f706, %f705;
	setp.eq.f32 	%p263, %f705, 0f3F800000;
	mov.f32 	%f2029, 0f3F800000;
	@%p263 bra 	$L__BB0_185;
	setp.num.f32 	%p264, %f706, %f706;
	@%p264 bra 	$L__BB0_181;
	mov.f32 	%f1607, 0f3EE8BA2E;
	add.rn.f32 	%f2029, %f705, %f1607;
	bra.uni 	$L__BB0_185;
$L__BB0_181:
	setp.neu.f32 	%p265, %f705, 0f00000000;
	setp.neu.f32 	%p266, %f706, 0f7F800000;
	and.pred  	%p267, %p265, %p266;
	@%p267 bra 	$L__BB0_183;
	add.f32 	%f1606, %f705, %f705;
	mov.b32 	%r562, %f1606;
	and.b32  	%r563, %r562, 2147483647;
	mov.b32 	%f2029, %r563;
	bra.uni 	$L__BB0_185;
$L__BB0_183:
	setp.lt.f32 	%p268, %f706, 0f00800000;
	mul.f32 	%f1551, %f706, 0f4B800000;
	selp.f32 	%f1552, %f1551, %f706, %p268;
	mov.b32 	%r553, %f1552;
	add.s32 	%r554, %r553, -1060439283;
	and.b32  	%r555, %r554, -8388608;
	sub.s32 	%r556, %r553, %r555;
	mov.b32 	%f1553, %r556;
	cvt.rn.f32.s32 	%f1554, %r555;
	selp.f32 	%f1555, 0fC1C00000, 0f00000000, %p268;
	fma.rn.f32 	%f1556, %f1554, 0f34000000, %f1555;
	add.f32 	%f1557, %f1553, 0fBF800000;
	add.f32 	%f1558, %f1553, 0f3F800000;
	rcp.approx.ftz.f32 	%f1559, %f1558;
	add.f32 	%f1560, %f1557, %f1557;
	mul.f32 	%f1561, %f1560, %f1559;
	mul.f32 	%f1562, %f1561, %f1561;
	neg.f32 	%f1563, %f1561;
	sub.f32 	%f1564, %f1557, %f1561;
	add.f32 	%f1565, %f1564, %f1564;
	fma.rn.f32 	%f1566, %f1563, %f1557, %f1565;
	mul.rn.f32 	%f1567, %f1559, %f1566;
	fma.rn.f32 	%f1568, %f1562, 0f3A2C32E4, 0f3B52E7DB;
	fma.rn.f32 	%f1569, %f1568, %f1562, 0f3C93BB73;
	fma.rn.f32 	%f1570, %f1569, %f1562, 0f3DF6384F;
	mul.rn.f32 	%f1571, %f1570, %f1562;
	fma.rn.f32 	%f1572, %f1561, 0f3FB8AA3B, %f1556;
	mul.f32 	%f1573, %f1571, 0f40400000;
	sub.f32 	%f1574, %f1556, %f1572;
	fma.rn.f32 	%f1575, %f1561, 0f3FB8AA3B, %f1574;
	fma.rn.f32 	%f1576, %f1567, 0f3FB8AA3B, %f1575;
	fma.rn.f32 	%f1577, %f1561, 0f32A55E34, %f1576;
	fma.rn.f32 	%f1578, %f1573, %f1567, %f1577;
	fma.rn.f32 	%f1579, %f1571, %f1561, %f1578;
	add.rn.f32 	%f1580, %f1572, %f1579;
	mov.f32 	%f1581, 0f3EE8BA2E;
	mul.rn.f32 	%f1582, %f1580, %f1581;
	cvt.rni.f32.f32 	%f1583, %f1582;
	sub.f32 	%f1584, %f1582, %f1583;
	neg.f32 	%f1585, %f1582;
	fma.rn.f32 	%f1586, %f1580, 0f3EE8BA2E, %f1585;
	neg.f32 	%f1587, %f1572;
	add.rn.f32 	%f1588, %f1580, %f1587;
	neg.f32 	%f1589, %f1588;
	add.rn.f32 	%f1590, %f1579, %f1589;
	fma.rn.f32 	%f1591, %f1590, 0f3EE8BA2E, %f1586;
	add.f32 	%f1592, %f1584, %f1591;
	setp.gt.f32 	%p269, %f1583, 0f00000000;
	selp.b32 	%r557, 0, -2097152000, %p269;
	setp.geu.f32 	%p270, %f705, 0f00000000;
	setp.lt.f32 	%p271, %f1582, 0f00000000;
	selp.f32 	%f1593, 0f00000000, 0f7F800000, %p271;
	abs.f32 	%f1594, %f1582;
	setp.gt.f32 	%p272, %f1594, 0f43180000;
	cvt.rzi.s32.f32 	%r558, %f1583;
	shl.b32 	%r559, %r558, 23;
	sub.s32 	%r560, %r559, %r557;
	mov.b32 	%f1595, %r560;
	add.s32 	%r561, %r557, 2130706432;
	mov.b32 	%f1596, %r561;
	fma.rn.f32 	%f1597, %f1592, 0f391FCB8E, 0f3AAF85ED;
	fma.rn.f32 	%f1598, %f1597, %f1592, 0f3C1D9856;
	fma.rn.f32 	%f1599, %f1598, %f1592, 0f3D6357BB;
	fma.rn.f32 	%f1600, %f1599, %f1592, 0f3E75FDEC;
	fma.rn.f32 	%f1601, %f1600, %f1592, 0f3F317218;
	fma.rn.f32 	%f1602, %f1601, %f1592, 0f3F800000;
	mul.f32 	%f1603, %f1602, %f1596;
	mul.f32 	%f1604, %f1603, %f1595;
	selp.f32 	%f2029, %f1593, %f1604, %p272;
	@%p270 bra 	$L__BB0_185;
	mov.f32 	%f2029, 0f7FFFFFFF;
$L__BB0_185:
	max.f32 	%f1609, %f703, 0f00000000;
	add.f32 	%f1610, %f1609, 0f3F800000;
	div.rn.f32 	%f711, %f1609, %f1610;
	abs.f32 	%f712, %f711;
	setp.eq.f32 	%p273, %f711, 0f3F800000;
	mov.f32 	%f2030, 0f3F800000;
	@%p273 bra 	$L__BB0_192;
	setp.num.f32 	%p274, %f712, %f712;
	@%p274 bra 	$L__BB0_188;
	mov.f32 	%f1667, 0f3EE8BA2E;
	add.rn.f32 	%f2030, %f711, %f1667;
	bra.uni 	$L__BB0_192;
$L__BB0_188:
	setp.neu.f32 	%p275, %f711, 0f00000000;
	setp.neu.f32 	%p276, %f712, 0f7F800000;
	and.pred  	%p277, %p275, %p276;
	@%p277 bra 	$L__BB0_190;
	add.f32 	%f1666, %f711, %f711;
	mov.b32 	%r573, %f1666;
	and.b32  	%r574, %r573, 2147483647;
	mov.b32 	%f2030, %r574;
	bra.uni 	$L__BB0_192;
$L__BB0_190:
	setp.lt.f32 	%p278, %f712, 0f00800000;
	mul.f32 	%f1611, %f712, 0f4B800000;
	selp.f32 	%f1612, %f1611, %f712, %p278;
	mov.b32 	%r564, %f1612;
	add.s32 	%r565, %r564, -1060439283;
	and.b32  	%r566, %r565, -8388608;
	sub.s32 	%r567, %r564, %r566;
	mov.b32 	%f1613, %r567;
	cvt.rn.f32.s32 	%f1614, %r566;
	selp.f32 	%f1615, 0fC1C00000, 0f00000000, %p278;
	fma.rn.f32 	%f1616, %f1614, 0f34000000, %f1615;
	add.f32 	%f1617, %f1613, 0fBF800000;
	add.f32 	%f1618, %f1613, 0f3F800000;
	rcp.approx.ftz.f32 	%f1619, %f1618;
	add.f32 	%f1620, %f1617, %f1617;
	mul.f32 	%f1621, %f1620, %f1619;
	mul.f32 	%f1622, %f1621, %f1621;
	neg.f32 	%f1623, %f1621;
	sub.f32 	%f1624, %f1617, %f1621;
	add.f32 	%f1625, %f1624, %f1624;
	fma.rn.f32 	%f1626, %f1623, %f1617, %f1625;
	mul.rn.f32 	%f1627, %f1619, %f1626;
	fma.rn.f32 	%f1628, %f1622, 0f3A2C32E4, 0f3B52E7DB;
	fma.rn.f32 	%f1629, %f1628, %f1622, 0f3C93BB73;
	fma.rn.f32 	%f1630, %f1629, %f1622, 0f3DF6384F;
	mul.rn.f32 	%f1631, %f1630, %f1622;
	fma.rn.f32 	%f1632, %f1621, 0f3FB8AA3B, %f1616;
	mul.f32 	%f1633, %f1631, 0f40400000;
	sub.f32 	%f1634, %f1616, %f1632;
	fma.rn.f32 	%f1635, %f1621, 0f3FB8AA3B, %f1634;
	fma.rn.f32 	%f1636, %f1627, 0f3FB8AA3B, %f1635;
	fma.rn.f32 	%f1637, %f1621, 0f32A55E34, %f1636;
	fma.rn.f32 	%f1638, %f1633, %f1627, %f1637;
	fma.rn.f32 	%f1639, %f1631, %f1621, %f1638;
	add.rn.f32 	%f1640, %f1632, %f1639;
	mov.f32 	%f1641, 0f3EE8BA2E;
	mul.rn.f32 	%f1642, %f1640, %f1641;
	cvt.rni.f32.f32 	%f1643, %f1642;
	sub.f32 	%f1644, %f1642, %f1643;
	neg.f32 	%f1645, %f1642;
	fma.rn.f32 	%f1646, %f1640, 0f3EE8BA2E, %f1645;
	neg.f32 	%f1647, %f1632;
	add.rn.f32 	%f1648, %f1640, %f1647;
	neg.f32 	%f1649, %f1648;
	add.rn.f32 	%f1650, %f1639, %f1649;
	fma.rn.f32 	%f1651, %f1650, 0f3EE8BA2E, %f1646;
	add.f32 	%f1652, %f1644, %f1651;
	setp.gt.f32 	%p279, %f1643, 0f00000000;
	selp.b32 	%r568, 0, -2097152000, %p279;
	setp.geu.f32 	%p280, %f711, 0f00000000;
	setp.lt.f32 	%p281, %f1642, 0f00000000;
	selp.f32 	%f1653, 0f00000000, 0f7F800000, %p281;
	abs.f32 	%f1654, %f1642;
	setp.gt.f32 	%p282, %f1654, 0f43180000;
	cvt.rzi.s32.f32 	%r569, %f1643;
	shl.b32 	%r570, %r569, 23;
	sub.s32 	%r571, %r570, %r568;
	mov.b32 	%f1655, %r571;
	add.s32 	%r572, %r568, 2130706432;
	mov.b32 	%f1656, %r572;
	fma.rn.f32 	%f1657, %f1652, 0f391FCB8E, 0f3AAF85ED;
	fma.rn.f32 	%f1658, %f1657, %f1652, 0f3C1D9856;
	fma.rn.f32 	%f1659, %f1658, %f1652, 0f3D6357BB;
	fma.rn.f32 	%f1660, %f1659, %f1652, 0f3E75FDEC;
	fma.rn.f32 	%f1661, %f1660, %f1652, 0f3F317218;
	fma.rn.f32 	%f1662, %f1661, %f1652, 0f3F800000;
	mul.f32 	%f1663, %f1662, %f1656;
	mul.f32 	%f1664, %f1663, %f1655;
	selp.f32 	%f2030, %f1653, %f1664, %p282;
	@%p280 bra 	$L__BB0_192;
	mov.f32 	%f2030, 0f7FFFFFFF;
$L__BB0_192:
	max.f32 	%f1669, %f704, 0f00000000;
	add.f32 	%f1670, %f1669, 0f3F800000;
	div.rn.f32 	%f717, %f1669, %f1670;
	abs.f32 	%f718, %f717;
	setp.eq.f32 	%p283, %f717, 0f3F800000;
	mov.f32 	%f2031, 0f3F800000;
	@%p283 bra 	$L__BB0_199;
	setp.num.f32 	%p284, %f718, %f718;
	@%p284 bra 	$L__BB0_195;
	mov.f32 	%f1727, 0f3EE8BA2E;
	add.rn.f32 	%f2031, %f717, %f1727;
	bra.uni 	$L__BB0_199;
$L__BB0_195:
	setp.neu.f32 	%p285, %f717, 0f00000000;
	setp.neu.f32 	%p286, %f718, 0f7F800000;
	and.pred  	%p287, %p285, %p286;
	@%p287 bra 	$L__BB0_197;
	add.f32 	%f1726, %f717, %f717;
	mov.b32 	%r584, %f1726;
	and.b32  	%r585, %r584, 2147483647;
	mov.b32 	%f2031, %r585;
	bra.uni 	$L__BB0_199;
$L__BB0_197:
	setp.lt.f32 	%p288, %f718, 0f00800000;
	mul.f32 	%f1671, %f718, 0f4B800000;
	selp.f32 	%f1672, %f1671, %f718, %p288;
	mov.b32 	%r575, %f1672;
	add.s32 	%r576, %r575, -1060439283;
	and.b32  	%r577, %r576, -8388608;
	sub.s32 	%r578, %r575, %r577;
	mov.b32 	%f1673, %r578;
	cvt.rn.f32.s32 	%f1674, %r577;
	selp.f32 	%f1675, 0fC1C00000, 0f00000000, %p288;
	fma.rn.f32 	%f1676, %f1674, 0f34000000, %f1675;
	add.f32 	%f1677, %f1673, 0fBF800000;
	add.f32 	%f1678, %f1673, 0f3F800000;
	rcp.approx.ftz.f32 	%f1679, %f1678;
	add.f32 	%f1680, %f1677, %f1677;
	mul.f32 	%f1681, %f1680, %f1679;
	mul.f32 	%f1682, %f1681, %f1681;
	neg.f32 	%f1683, %f1681;
	sub.f32 	%f1684, %f1677, %f1681;
	add.f32 	%f1685, %f1684, %f1684;
	fma.rn.f32 	%f1686, %f1683, %f1677, %f1685;
	mul.rn.f32 	%f1687, %f1679, %f1686;
	fma.rn.f32 	%f1688, %f1682, 0f3A2C32E4, 0f3B52E7DB;
	fma.rn.f32 	%f1689, %f1688, %f1682, 0f3C93BB73;
	fma.rn.f32 	%f1690, %f1689, %f1682, 0f3DF6384F;
	mul.rn.f32 	%f1691, %f1690, %f1682;
	fma.rn.f32 	%f1692, %f1681, 0f3FB8AA3B, %f1676;
	mul.f32 	%f1693, %f1691, 0f40400000;
	sub.f32 	%f1694, %f1676, %f1692;
	fma.rn.f32 	%f1695, %f1681, 0f3FB8AA3B, %f1694;
	fma.rn.f32 	%f1696, %f1687, 0f3FB8AA3B, %f1695;
	fma.rn.f32 	%f1697, %f1681, 0f32A55E34, %f1696;
	fma.rn.f32 	%f1698, %f1693, %f1687, %f1697;
	fma.rn.f32 	%f1699, %f1691, %f1681, %f1698;
	add.rn.f32 	%f1700, %f1692, %f1699;
	mov.f32 	%f1701, 0f3EE8BA2E;
	mul.rn.f32 	%f1702, %f1700, %f1701;
	cvt.rni.f32.f32 	%f1703, %f1702;
	sub.f32 	%f1704, %f1702, %f1703;
	neg.f32 	%f1705, %f1702;
	fma.rn.f32 	%f1706, %f1700, 0f3EE8BA2E, %f1705;
	neg.f32 	%f1707, %f1692;
	add.rn.f32 	%f1708, %f1700, %f1707;
	neg.f32 	%f1709, %f1708;
	add.rn.f32 	%f1710, %f1699, %f1709;
	fma.rn.f32 	%f1711, %f1710, 0f3EE8BA2E, %f1706;
	add.f32 	%f1712, %f1704, %f1711;
	setp.gt.f32 	%p289, %f1703, 0f00000000;
	selp.b32 	%r579, 0, -2097152000, %p289;
	setp.geu.f32 	%p290, %f717, 0f00000000;
	setp.lt.f32 	%p291, %f1702, 0f00000000;
	selp.f32 	%f1713, 0f00000000, 0f7F800000, %p291;
	abs.f32 	%f1714, %f1702;
	setp.gt.f32 	%p292, %f1714, 0f43180000;
	cvt.rzi.s32.f32 	%r580, %f1703;
	shl.b32 	%r581, %r580, 23;
	sub.s32 	%r582, %r581, %r579;
	mov.b32 	%f1715, %r582;
	add.s32 	%r583, %r579, 2130706432;
	mov.b32 	%f1716, %r583;
	fma.rn.f32 	%f1717, %f1712, 0f391FCB8E, 0f3AAF85ED;
	fma.rn.f32 	%f1718, %f1717, %f1712, 0f3C1D9856;
	fma.rn.f32 	%f1719, %f1718, %f1712, 0f3D6357BB;
	fma.rn.f32 	%f1720, %f1719, %f1712, 0f3E75FDEC;
	fma.rn.f32 	%f1721, %f1720, %f1712, 0f3F317218;
	fma.rn.f32 	%f1722, %f1721, %f1712, 0f3F800000;
	mul.f32 	%f1723, %f1722, %f1716;
	mul.f32 	%f1724, %f1723, %f1715;
	selp.f32 	%f2031, %f1713, %f1724, %p292;
	@%p290 bra 	$L__BB0_199;
	mov.f32 	%f2031, 0f7FFFFFFF;
$L__BB0_199:
	ld.param.u64 	%rd45, [_Z13render_kernelP6float3Phiiiiiijifffffff_param_1];
	max.f32 	%f1728, %f2029, 0f00000000;
	min.f32 	%f1729, %f1728, 0f3F800000;
	max.f32 	%f1730, %f2030, 0f00000000;
	min.f32 	%f1731, %f1730, 0f3F800000;
	max.f32 	%f1732, %f2031, 0f00000000;
	min.f32 	%f1733, %f1732, 0f3F800000;
	mul.f32 	%f1734, %f1729, 0f437F0000;
	cvt.rni.s64.f32 	%rd38, %f1734;
	mul.lo.s32 	%r586, %r3, 3;
	cvt.s64.s32 	%rd39, %r586;
	cvta.to.global.u64 	%rd40, %rd45;
	add.s64 	%rd41, %rd40, %rd39;
	st.global.u8 	[%rd41], %rd38;
	mul.f32 	%f1735, %f1731, 0f437F0000;
	cvt.rni.s64.f32 	%rd42, %f1735;
	st.global.u8 	[%rd41+1], %rd42;
	mul.f32 	%f1736, %f1733, 0f437F0000;
	cvt.rni.s64.f32 	%rd43, %f1736;
	st.global.u8 	[%rd41+2], %rd43;
$L__BB0_200:
	ret;

}


// ===== COMPILED SASS (sm_100) =====

	.target	sm_100

	.elftype	@"ET_EXEC"


//--------------------- .note.nv.tkinfo           --------------------------
	.section	.note.nv.tkinfo,"",@"SHT_NOTE"
	.sectionflags	@"SHF_NOTE_NV_TKINFO"
	.tkinfo
        /*0018*/ 	.word	0x00000002
        /*0030*/ 	.string	""
        /*0030*/ 	.string	"ptxas"
        /*0030*/ 	.string	"Cuda compilation tools, release 13.0, V13.0.88"
        /*0030*/ 	.string	"Build cuda_13.0.r13.0/compiler.36424714_0"
        /*0030*/ 	.string	"-arch sm_100 -m 64 "



//--------------------- .note.nv.cuinfo           --------------------------
	.section	.note.nv.cuinfo,"",@"SHT_NOTE"
	.sectionflags	@"SHF_NOTE_NV_CUINFO"
        /*0018*/ 	.short	0x0002
        /*001a*/ 	.short	0x0064
        /*001c*/ 	.short	0x0082
	.zero		2


//--------------------- .nv.info                  --------------------------
	.section	.nv.info,"",@"SHT_CUDA_INFO"
	.align	4


	//----- nvinfo : EIATTR_REGCOUNT
	.align		4
        /*0000*/ 	.byte	0x04, 0x2f
        /*0002*/ 	.short	(.L_3 - .L_2)
	.align		4
.L_2:
        /*0004*/ 	.word	index@(_Z13render_kernelP6float3Phiiiiiijifffffff)
        /*0008*/ 	.word	0x00000073


	//----- nvinfo : EIATTR_FRAME_SIZE
	.align		4
.L_3:
        /*000c*/ 	.byte	0x04, 0x11
        /*000e*/ 	.short	(.L_5 - .L_4)
	.align		4
.L_4:
        /*0010*/ 	.word	index@($__internal_2_$__cuda_sm3x_div_rn_noftz_f32_slowpath)
        /*0014*/ 	.word	0x00000020


	//----- nvinfo : EIATTR_FRAME_SIZE
	.align		4
.L_5:
        /*0018*/ 	.byte	0x04, 0x11
        /*001a*/ 	.short	(.L_7 - .L_6)
	.align		4
.L_6:
        /*001c*/ 	.word	index@($__internal_1_$__cuda_sm20_sqrt_rn_f32_slowpath)
        /*0020*/ 	.word	0x00000020


	//----- nvinfo : EIATTR_FRAME_SIZE
	.align		4
.L_7:
        /*0024*/ 	.byte	0x04, 0x11
        /*0026*/ 	.short	(.L_9 - .L_8)
	.align		4
.L_8:
        /*0028*/ 	.word	index@($__internal_0_$__cuda_sm20_rcp_rn_f32_slowpath)
        /*002c*/ 	.word	0x00000020


	//----- nvinfo : EIATTR_FRAME_SIZE
	.align		4
.L_9:
        /*0030*/ 	.byte	0x04, 0x11
        /*0032*/ 	.short	(.L_11 - .L_10)
	.align		4
.L_10:
        /*0034*/ 	.word	index@(_Z13render_kernelP6float3Phiiiiiijifffffff)
        /*0038*/ 	.word	0x00000020


	//----- nvinfo : EIATTR_MIN_STACK_SIZE
	.align		4
.L_11:
        /*003c*/ 	.byte	0x04, 0x12
        /*003e*/ 	.short	(.L_13 - .L_12)
	.align		4
.L_12:
        /*0040*/ 	.word	index@(_Z13render_kernelP6float3Phiiiiiijifffffff)
        /*0044*/ 	.word	0x00000020
.L_13:


//--------------------- .nv.compat                --------------------------
	.section	.nv.compat,"",@"SHT_CUDA_COMPAT_INFO"
	.align	4
        /*0000*/ 	.byte	0x02, 0x09, 0x00, 0x00, 0x02, 0x02, 0x01, 0x00, 0x02, 0x05, 0x05, 0x00, 0x03, 0x07, 0x01, 0x01
        /*0010*/ 	.byte	0x02, 0x03, 0x00, 0x00, 0x02, 0x06, 0x01, 0x00, 0x04, 0x0b, 0x08, 0x00, 0x01, 0x00, 0x00, 0x00
        /*0020*/ 	.byte	0x00, 0x00, 0x00, 0x00


//--------------------- .nv.info._Z13render_kernelP6float3Phiiiiiijifffffff --------------------------
	.section	.nv.info._Z13render_kernelP6float3Phiiiiiijifffffff,"",@"SHT_CUDA_INFO"
	.sectionflags	@""
	.align	4


	//----- nvinfo : EIATTR_CUDA_API_VERSION
	.align		4
        /*0000*/ 	.byte	0x04, 0x37
        /*0002*/ 	.short	(.L_15 - .L_14)
.L_14:
        /*0004*/ 	.word	0x00000082


	//----- nvinfo : EIATTR_KPARAM_INFO
	.align		4
.L_15:
        /*0008*/ 	.byte	0x04, 0x17
        /*000a*/ 	.short	(.L_17 - .L_16)
.L_16:
        /*000c*/ 	.word	0x00000000
        /*0010*/ 	.short	0x0010
        /*0012*/ 	.short	0x0048
        /*0014*/ 	.byte	0x00, 0xf0, 0x11, 0x00


	//----- nvinfo : EIATTR_KPARAM_INFO
	.align		4
.L_17:
        /*0018*/ 	.byte	0x04, 0x17
        /*001a*/ 	.short	(.L_19 - .L_18)
.L_18:
        /*001c*/ 	.word	0x00000000
        /*0020*/ 	.short	0x000f
        /*0022*/ 	.short	0x0044
        /*0024*/ 	.byte	0x00, 0xf0, 0x11, 0x00


	//----- nvinfo : EIATTR_KPARAM_INFO
	.align		4
.L_19:
        /*0028*/ 	.byte	0x04, 0x17
        /*002a*/ 	.short	(.L_21 - .L_20)
.L_20:
        /*002c*/ 	.word	0x00000000
        /*0030*/ 	.short	0x000e
        /*0032*/ 	.short	0x0040
        /*0034*/ 	.byte	0x00, 0xf0, 0x11, 0x00


	//----- nvinfo : EIATTR_KPARAM_INFO
	.align		4
.L_21:
        /*0038*/ 	.byte	0x04, 0x17
        /*003a*/ 	.short	(.L_23 - .L_22)
.L_22:
        /*003c*/ 	.word	0x00000000
        /*0040*/ 	.short	0x000d
        /*0042*/ 	.short	0x003c
        /*0044*/ 	.byte	0x00, 0xf0, 0x11, 0x00


	//----- nvinfo : EIATTR_KPARAM_INFO
	.align		4
.L_23:
        /*0048*/ 	.byte	0x04, 0x17
        /*004a*/ 	.short	(.L_25 - .L_24)
.L_24:
        /*004c*/ 	.word	0x00000000
        /*0050*/ 	.short	0x000c
        /*0052*/ 	.short	0x0038
        /*0054*/ 	.byte	0x00, 0xf0, 0x11, 0x00


	//----- nvinfo : EIATTR_KPARAM_INFO
	.align		4
.L_25:
        /*0058*/ 	.byte	0x04, 0x17
        /*005a*/ 	.short	(.L_27 - .L_26)
.L_26:
        /*005c*/ 	.word	0x00000000
        /*0060*/ 	.short	0x000b
        /*0062*/ 	.short	0x0034
        /*0064*/ 	.byte	0x00, 0xf0, 0x11, 0x00


	//----- nvinfo : EIATTR_KPARAM_INFO
	.align		4
.L_27:
        /*0068*/ 	.byte	0x04, 0x17
        /*006a*/ 	.short	(.L_29 - .L_28)
.L_28:
        /*006c*/ 	.word	0x00000000
        /*0070*/ 	.short	0x000a
        /*0072*/ 	.short	0x0030
        /*0074*/ 	.byte	0x00, 0xf0, 0x11, 0x00


	//----- nvinfo : EIATTR_KPARAM_INFO
	.align		4
.L_29:
        /*0078*/ 	.byte	0x04, 0x17
        /*007a*/ 	.short	(.L_31 - .L_30)
.L_30:
        /*007c*/ 	.word	0x00000000
        /*0080*/ 	.short	0x0009
        /*0082*/ 	.short	0x002c
        /*0084*/ 	.byte	0x00, 0xf0, 0x11, 0x00


	//----- nvinfo : EIATTR_KPARAM_INFO
	.align		4
.L_31:
        /*0088*/ 	.byte	0x04, 0x17
        /*008a*/ 	.short	(.L_33 - .L_32)
.L_32:
        /*008c*/ 	.word	0x00000000
        /*0090*/ 	.short	0x0008
        /*0092*/ 	.short	0x0028
        /*0094*/ 	.byte	0x00, 0xf0, 0x11, 0x00


	//----- nvinfo : EIATTR_KPARAM_INFO
	.align		4
.L_33:
        /*0098*/ 	.byte	0x04, 0x17
        /*009a*/ 	.short	(.L_35 - .L_34)
.L_34:
        /*009c*/ 	.word	0x00000000
        /*00a0*/ 	.short	0x0007
        /*00a2*/ 	.short	0x0024
        /*00a4*/ 	.byte	0x00, 0xf0, 0x11, 0x00


	//----- nvinfo : EIATTR_KPARAM_INFO
	.align		4
.L_35:
        /*00a8*/ 	.byte	0x04, 0x17
        /*00aa*/ 	.short	(.L_37 - .L_36)
.L_36:
        /*00ac*/ 	.word	0x00000000
        /*00b0*/ 	.short	0x0006
        /*00b2*/ 	.short	0x0020
        /*00b4*/ 	.byte	0x00, 0xf0, 0x11, 0x00


	//----- nvinfo : EIATTR_KPARAM_INFO
	.align		4
.L_37:
        /*00b8*/ 	.byte	0x04, 0x17
        /*00ba*/ 	.short	(.L_39 - .L_38)
.L_38:
        /*00bc*/ 	.word	0x00000000
        /*00c0*/ 	.short	0x0005
        /*00c2*/ 	.short	0x001c
        /*00c4*/ 	.byte	0x00, 0xf0, 0x11, 0x00


	//----- nvinfo : EIATTR_KPARAM_INFO
	.align		4
.L_39:
        /*00c8*/ 	.byte	0x04, 0x17
        /*00ca*/ 	.short	(.L_41 - .L_40)
.L_40:
        /*00cc*/ 	.word	0x00000000
        /*00d0*/ 	.short	0x0004
        /*00d2*/ 	.short	0x0018
        /*00d4*/ 	.byte	0x00, 0xf0, 0x11, 0x00


	//----- nvinfo : EIATTR_KPARAM_INFO
	.align		4
.L_41:
        /*00d8*/ 	.byte	0x04, 0x17
        /*00da*/ 	.short	(.L_43 - .L_42)
.L_42:
        /*00dc*/ 	.word	0x00000000
        /*00e0*/ 	.short	0x0003
        /*00e2*/ 	.short	0x0014
        /*00e4*/ 	.byte	0x00, 0xf0, 0x11, 0x00


	//----- nvinfo : EIATTR_KPARAM_INFO
	.align		4
.L_43:
        /*00e8*/ 	.byte	0x04, 0x17
        /*00ea*/ 	.short	(.L_45 - .L_44)
.L_44:
        /*00ec*/ 	.word	0x00000000
        /*00f0*/ 	.short	0x0002
        /*00f2*/ 	.short	0x0010
        /*00f4*/ 	.byte	0x00, 0xf0, 0x11, 0x00


	//----- nvinfo : EIATTR_KPARAM_INFO
	.align		4
.L_45:
        /*00f8*/ 	.byte	0x04, 0x17
        /*00fa*/ 	.short	(.L_47 - .L_46)
.L_46:
        /*00fc*/ 	.word	0x00000000
        /*0100*/ 	.short	0x0001
        /*0102*/ 	.short	0x0008
        /*0104*/ 	.byte	0x00, 0xf5, 0x21, 0x00


	//----- nvinfo : EIATTR_KPARAM_INFO
	.align		4
.L_47:
        /*0108*/ 	.byte	0x04, 0x17
        /*010a*/ 	.short	(.L_49 - .L_48)
.L_48:
        /*010c*/ 	.word	0x00000000
        /*0110*/ 	.short	0x0000
        /*0112*/ 	.short	0x0000
        /*0114*/ 	.byte	0x00, 0xf5, 0x21, 0x00


	//----- nvinfo : EIATTR_SPARSE_MMA_MASK
	.align		4
.L_49:
        /*0118*/ 	.byte	0x03, 0x50
        /*011a*/ 	.short	0x0000


	//----- nvinfo : EIATTR_MAXREG_COUNT
	.align		4
        /*011c*/ 	.byte	0x03, 0x1b
        /*011e*/ 	.short	0x00ff


	//----- nvinfo : EIATTR_MERCURY_ISA_VERSION
	.align		4
        /*0120*/ 	.byte	0x03, 0x5f
        /*0122*/ 	.short	0x0101


	//----- nvinfo : EIATTR_VRC_CTA_INIT_COUNT
	.align		4
        /*0124*/ 	.byte	0x02, 0x4a
	.zero		1
	.zero		1


	//----- nvinfo : EIATTR_EXIT_INSTR_OFFSETS
	.align		4
        /*0128*/ 	.byte	0x04, 0x1c
        /*012a*/ 	.short	(.L_51 - .L_50)


	//   ....[0]....
.L_50:
        /*012c*/ 	.word	0x000000d0


	//   ....[1]....
        /*0130*/ 	.word	0x0000dc40


	//----- nvinfo : EIATTR_CRS_STACK_SIZE
	.align		4
.L_51:
        /*0134*/ 	.byte	0x04, 0x1e
        /*0136*/ 	.short	(.L_53 - .L_52)
.L_52:
        /*0138*/ 	.word	0x00000000


	//----- nvinfo : EIATTR_CBANK_PARAM_SIZE
	.align		4
.L_53:
        /*013c*/ 	.byte	0x03, 0x19
        /*013e*/ 	.short	0x004c


	//----- nvinfo : EIATTR_PARAM_CBANK
	.align		4
        /*0140*/ 	.byte	0x04, 0x0a
        /*0142*/ 	.short	(.L_55 - .L_54)
	.align		4
.L_54:
        /*0144*/ 	.word	index@(.nv.constant0._Z13render_kernelP6float3Phiiiiiijifffffff)
        /*0148*/ 	.short	0x0380
        /*014a*/ 	.short	0x004c


	//----- nvinfo : EIATTR_SW_WAR
	.align		4
.L_55:
        /*014c*/ 	.byte	0x04, 0x36
        /*014e*/ 	.short	(.L_57 - .L_56)
.L_56:
        /*0150*/ 	.word	0x00000008
.L_57:


//--------------------- .nv.callgraph             --------------------------
	.section	.nv.callgraph,"",@"SHT_CUDA_CALLGRAPH"
	.align	4
	.sectionentsize	8
	.align		4
        /*0000*/ 	.word	0x00000000
	.align		4
        /*0004*/ 	.word	0xffffffff
	.align		4
        /*0008*/ 	.word	0x00000000
	.align		4
        /*000c*/ 	.word	0xfffffffe
	.align		4
        /*0010*/ 	.word	0x00000000
	.align		4
        /*0014*/ 	.word	0xfffffffd
	.align		4
        /*0018*/ 	.word	0x00000000
	.align		4
        /*001c*/ 	.word	0xfffffffc


//--------------------- .nv.constant3             --------------------------
	.section	.nv.constant3,"a",@progbits
	.align	4
.nv.constant3:
	.type		g_scene_type,@object
	.size		g_scene_type,(.L_0 - g_scene_type)
g_scene_type:
	.zero		4
.L_0:


//--------------------- .nv.constant4             --------------------------
	.section	.nv.constant4,"a",@progbits
	.align	8
	.align		8
.nv.constant4:
        /*0000*/ 	.dword	__cudart_i2opi_f


//--------------------- .text._Z13render_kernelP6float3Phiiiiiijifffffff --------------------------
	.section	.text._Z13render_kernelP6float3Phiiiiiijifffffff,"ax",@progbits
	.align	128
        .global         _Z13render_kernelP6float3Phiiiiiijifffffff
        .type           _Z13render_kernelP6float3Phiiiiiijifffffff,@function
        .size           _Z13render_kernelP6float3Phiiiiiijifffffff,(.L_x_373 - _Z13render_kernelP6float3Phiiiiiijifffffff)
        .other          _Z13render_kernelP6float3Phiiiiiijifffffff,@"STO_CUDA_ENTRY STV_DEFAULT"
_Z13render_kernelP6float3Phiiiiiijifffffff:
.text._Z13render_kernelP6float3Phiiiiiijifffffff:
[----:B------:R-:W0:Y:S01]  /*0000*/  LDC R1, c[0x0][0x37c] ;  /* 0x0000df00ff017b82 */ /* 0x000e220000000800 */
[----:B------:R-:W1:Y:S07]  /*0010*/  S2R R0, SR_TID.Y ;  /* 0x0000000000007919 */ /* 0x000e6e0000002200 */
[----:B------:R-:W2:Y:S01]  /*0020*/  LDC R80, c[0x0][0x360] ;  /* 0x0000d800ff507b82 */ /* 0x000ea20000000800 */
[----:B------:R-:W3:Y:S01]  /*0030*/  LDCU.64 UR6, c[0x0][0x390] ;  /* 0x00007200ff0677ac */ /* 0x000ee20008000a00 */
[----:B0-----:R-:W-:Y:S01]  /*0040*/  IADD3 R1, PT, PT, R1, -0x20, RZ ;  /* 0xffffffe001017810 */ /* 0x001fe20007ffe0ff */
[----:B------:R-:W2:Y:S05]  /*0050*/  S2R R3, SR_TID.X ;  /* 0x0000000000037919 */ /* 0x000eaa0000002100 */
[----:B------:R-:W1:Y:S08]  /*0060*/  S2UR UR5, SR_CTAID.Y ;  /* 0x00000000000579c3 */ /* 0x000e700000002600 */
[----:B------:R-:W1:Y:S08]  /*0070*/  LDC R79, c[0x0][0x364] ;  /* 0x0000d900ff4f7b82 */ /* 0x000e700000000800 */
[----:B------:R-:W2:Y:S01]  /*0080*/  S2UR UR4, SR_CTAID.X ;  /* 0x00000000000479c3 */ /* 0x000ea20000002500 */
[----:B-1----:R-:W-:-:S05]  /*0090*/  IMAD R79, R79, UR5, R0 ;  /* 0x000000054f4f7c24 */ /* 0x002fca000f8e0200 */
[----:B---3--:R-:W-:Y:S01]  /*00a0*/  ISETP.GE.AND P0, PT, R79, UR7, PT ;  /* 0x000000074f007c0c */ /* 0x008fe2000bf06270 */
[----:B--2---:R-:W-:-:S05]  /*00b0*/  IMAD R80, R80, UR4, R3 ;  /* 0x0000000450507c24 */ /* 0x004fca000f8e0203 */
[----:B------:R-:W-:-:S13]  /*00c0*/  ISETP.GE.OR P0, PT, R80, UR6, P0 ;  /* 0x0000000650007c0c */ /* 0x000fda0008706670 */
[----:B------:R-:W-:Y:S05]  /*00d0*/  @P0 EXIT ;  /* 0x000000000000094d */ /* 0x000fea0003800000 */
[----:B------:R-:W0:Y:S01]  /*00e0*/  LDC.64 R6, c[0x0][0x3b0] ;  /* 0x0000ec00ff067b82 */ /* 0x000e220000000a00 */
[----:B------:R-:W0:Y:S01]  /*00f0*/  LDCU.64 UR8, c[0x0][0x3c0] ;  /* 0x00007800ff0877ac */ /* 0x000e220008000a00 */
[----:B------:R-:W-:Y:S01]  /*0100*/  IMAD R92, R79, UR6, R80 ;  /* 0x000000064f5c7c24 */ /* 0x000fe2000f8e0250 */
[----:B------:R-:W1:Y:S03]  /*0110*/  LDCU UR4, c[0x0][0x39c] ;  /* 0x00007380ff0477ac */ /* 0x000e660008000800 */
[----:B------:R-:W-:Y:S02]  /*0120*/  IMAD R0, R92, 0x2c9277b5, RZ ;  /* 0x2c9277b55c007824 */ /* 0x000fe400078e02ff */
[----:B------:R-:W2:Y:S08]  /*0130*/  LDC.64 R8, c[0x0][0x3b8] ;  /* 0x0000ee00ff087b82 */ /* 0x000eb00000000a00 */
[----:B------:R-:W3:Y:S01]  /*0140*/  LDC R5, c[0x0][0x3a8] ;  /* 0x0000ea00ff057b82 */ /* 0x000ee20000000800 */
[----:B-1----:R-:W-:Y:S01]  /*0150*/  UIMAD UR4, UR4, -0x53a9b4fb, URZ ;  /* 0xac564b05040478a4 */ /* 0x002fe2000f8e02ff */
[----:B0-----:R-:W-:-:S04]  /*0160*/  FADD R7, -R7, UR8 ;  /* 0x0000000807077e21 */ /* 0x001fc80008000100 */
[----:B------:R-:W-:Y:S01]  /*0170*/  FMUL R3, R7, R7 ;  /* 0x0000000707037220 */ /* 0x000fe20000400000 */
[----:B--2---:R-:W-:Y:S01]  /*0180*/  FADD R4, R9, -R6 ;  /* 0x8000000609047221 */ /* 0x004fe20000000000 */
[----:B------:R-:W-:-:S03]  /*0190*/  FADD R8, -R8, UR9 ;  /* 0x0000000908087e21 */ /* 0x000fc60008000100 */
[----:B------:R-:W-:-:S04]  /*01a0*/  FFMA R3, R4, R4, R3 ;  /* 0x0000000404037223 */ /* 0x000fc80000000003 */
[----:B------:R-:W-:Y:S01]  /*01b0*/  FFMA R93, R8, R8, R3 ;  /* 0x00000008085d7223 */ /* 0x000fe20000000003 */
[----:B---3--:R-:W-:-:S03]  /*01c0*/  LOP3.LUT R0, R5, UR4, R0, 0x96, !PT ;  /* 0x0000000405007c12 */ /* 0x008fc6000f8e9600 */
[----:B------:R0:W1:Y:S01]  /*01d0*/  MUFU.RSQ R6, R93 ;  /* 0x0000005d00067308 */ /* 0x0000620000001400 */
[----:B------:R-:W-:Y:S02]  /*01e0*/  IADD3 R2, PT, PT, R93, -0xd000000, RZ ;  /* 0xf30000005d027810 */ /* 0x000fe40007ffe0ff */
[----:B------:R-:W-:Y:S02]  /*01f0*/  SHF.L.U32 R3, R0, 0xd, RZ ;  /* 0x0000000d00037819 */ /* 0x000fe400000006ff */
[----:B------:R-:W-:Y:S02]  /*0200*/  ISETP.GT.U32.AND P0, PT, R2, 0x727fffff, PT ;  /* 0x727fffff0200780c */ /* 0x000fe40003f04070 */
[----:B------:R-:W-:-:S04]  /*0210*/  LOP3.LUT R3, R3, R0, RZ, 0x3c, !PT ;  /* 0x0000000003037212 */ /* 0x000fc800078e3cff */
[----:B------:R-:W-:-:S04]  /*0220*/  SHF.R.U32.HI R2, RZ, 0x11, R3 ;  /* 0x00000011ff027819 */ /* 0x000fc80000011603 */
[----:B------:R-:W-:-:S03]  /*0230*/  LOP3.LUT R2, R2, R3, RZ, 0x3c, !PT ;  /* 0x0000000302027212 */ /* 0x000fc600078e3cff */
[----:B01----:R-:W-:Y:S05]  /*0240*/  @!P0 BRA `(.L_x_0) ;  /* 0x0000000000188947 */ /* 0x003fea0003800000 */
[----:B------:R-:W-:Y:S01]  /*0250*/  BSSY.RECONVERGENT B0, `(.L_x_1) ;  /* 0x0000003000007945 */ /* 0x000fe20003800200 */
[----:B------:R-:W-:-:S07]  /*0260*/  MOV R6, 0x280 ;  /* 0x0000028000067802 */ /* 0x000fce0000000f00 */
[----:B------:R-:W-:Y:S05]  /*0270*/  CALL.REL.NOINC `($__internal_1_$__cuda_sm20_sqrt_rn_f32_slowpath) ;  /* 0x000000dc00487944 */ /* 0x000fea0003c00000 */
[----:B------:R-:W-:Y:S05]  /*0280*/  BSYNC.RECONVERGENT B0 ;  /* 0x0000000000007941 */ /* 0x000fea0003800200 */
.L_x_1:
[----:B------:R-:W-:Y:S01]  /*0290*/  MOV R0, R95 ;  /* 0x0000005f00007202 */ /* 0x000fe20000000f00 */
[----:B------:R-:W-:Y:S06]  /*02a0*/  BRA `(.L_x_2) ;  /* 0x0000000000107947 */ /* 0x000fec0003800000 */
.L_x_0:
[----:B------:R-:W-:Y:S01]  /*02b0*/  FMUL.FTZ R0, R93, R6 ;  /* 0x000000065d007220 */ /* 0x000fe20000410000 */
[----:B------:R-:W-:-:S03]  /*02c0*/  FMUL.FTZ R6, R6, 0.5 ;  /* 0x3f00000006067820 */ /* 0x000fc60000410000 */
[----:B------:R-:W-:-:S04]  /*02d0*/  FFMA R93, -R0, R0, R93 ;  /* 0x00000000005d7223 */ /* 0x000fc8000000015d */
[----:B------:R-:W-:-:S07]  /*02e0*/  FFMA R0, R93, R6, R0 ;  /* 0x000000065d007223 */ /* 0x000fce0000000000 */
.L_x_2:
[----:B------:R-:W-:Y:S01]  /*02f0*/  FSETP.GT.AND P0, PT, R0, 9.9999999392252902908e-09, PT ;  /* 0x322bcc770000780b */ /* 0x000fe20003f04000 */
[----:B------:R-:W-:Y:S01]  /*0300*/  BSSY.RECONVERGENT B1, `(.L_x_3) ;  /* 0x0000014000017945 */ /* 0x000fe20003800200 */
[----:B------:R-:W-:Y:S01]  /*0310*/  HFMA2 R89, -RZ, RZ, 0, 0 ;  /* 0x00000000ff597431 */ /* 0x000fe200000001ff */
[----:B------:R-:W-:-:S10]  /*0320*/  CS2R R90, SRZ ;  /* 0x00000000005a7805 */ /* 0x000fd4000001ff00 */
[----:B------:R-:W-:Y:S05]  /*0330*/  @!P0 BRA `(.L_x_4) ;  /* 0x0000000000408947 */ /* 0x000fea0003800000 */
[----:B------:R-:W-:Y:S01]  /*0340*/  IADD3 R3, PT, PT, R0, 0x1800000, RZ ;  /* 0x0180000000037810 */ /* 0x000fe20007ffe0ff */
[----:B------:R-:W-:Y:S03]  /*0350*/  BSSY.RECONVERGENT B2, `(.L_x_5) ;  /* 0x000000b000027945 */ /* 0x000fe60003800200 */
[----:B------:R-:W-:-:S04]  /*0360*/  LOP3.LUT R3, R3, 0x7f800000, RZ, 0xc0, !PT ;  /* 0x7f80000003037812 */ /* 0x000fc800078ec0ff */
[----:B------:R-:W-:-:S13]  /*0370*/  ISETP.GT.U32.AND P0, PT, R3, 0x1ffffff, PT ;  /* 0x01ffffff0300780c */ /* 0x000fda0003f04070 */
[----:B------:R-:W-:Y:S05]  /*0380*/  @P0 BRA `(.L_x_6) ;  /* 0x00000000000c0947 */ /* 0x000fea0003800000 */
[----:B------:R-:W-:-:S07]  /*0390*/  MOV R6, 0x3b0 ;  /* 0x000003b000067802 */ /* 0x000fce0000000f00 */
[----:B------:R-:W-:Y:S05]  /*03a0*/  CALL.REL.NOINC `($__internal_0_$__cuda_sm20_rcp_rn_f32_slowpath) ;  /* 0x000000d800287944 */ /* 0x000fea0003c00000 */
[----:B------:R-:W-:Y:S05]  /*03b0*/  BRA `(.L_x_7) ;  /* 0x0000000000107947 */ /* 0x000fea0003800000 */
.L_x_6:
[----:B------:R-:W0:Y:S02]  /*03c0*/  MUFU.RCP R9, R0 ;  /* 0x0000000000097308 */ /* 0x000e240000001000 */
[----:B0-----:R-:W-:-:S04]  /*03d0*/  FFMA R3, R9, R0, -1 ;  /* 0xbf80000009037423 */ /* 0x001fc80000000000 */
[----:B------:R-:W-:-:S04]  /*03e0*/  FADD.FTZ R6, -R3, -RZ ;  /* 0x800000ff03067221 */ /* 0x000fc80000010100 */
[----:B------:R-:W-:-:S07]  /*03f0*/  FFMA R9, R9, R6, R9 ;  /* 0x0000000609097223 */ /* 0x000fce0000000009 */
.L_x_7:
[----:B------:R-:W-:Y:S05]  /*0400*/  BSYNC.RECONVERGENT B2 ;  /* 0x0000000000027941 */ /* 0x000fea0003800200 */
.L_x_5:
[-C--:B------:R-:W-:Y:S01]  /*0410*/  FMUL R91, R4, R9.reuse ;  /* 0x00000009045b7220 */ /* 0x080fe20000400000 */
[-C--:B------:R-:W-:Y:S01]  /*0420*/  FMUL R90, R7, R9.reuse ;  /* 0x00000009075a7220 */ /* 0x080fe20000400000 */
[----:B------:R-:W-:-:S07]  /*0430*/  FMUL R89, R8, R9 ;  /* 0x0000000908597220 */ /* 0x000fce0000400000 */
.L_x_4:
[----:B------:R-:W-:Y:S05]  /*0440*/  BSYNC.RECONVERGENT B1 ;  /* 0x0000000000017941 */ /* 0x000fea0003800200 */
.L_x_3:
[----:B------:R-:W-:Y:S01]  /*0450*/  FMUL R0, RZ, R91 ;  /* 0x0000005bff007220 */ /* 0x000fe20000400000 */
[-C--:B------:R-:W-:Y:S01]  /*0460*/  FFMA R7, RZ, R90.reuse, -R89 ;  /* 0x0000005aff077223 */ /* 0x080fe20000000859 */
[----:B------:R-:W-:Y:S01]  /*0470*/  FFMA R11, -RZ, R90, R91 ;  /* 0x0000005aff0b7223 */ /* 0x000fe2000000015b */
[----:B------:R-:W-:Y:S01]  /*0480*/  BSSY.RECONVERGENT B0, `(.L_x_8) ;  /* 0x0000011000007945 */ /* 0x000fe20003800200 */
[----:B------:R-:W-:-:S04]  /*0490*/  FFMA R8, RZ, R89, -R0 ;  /* 0x00000059ff087223 */ /* 0x000fc80000000800 */
[----:B------:R-:W-:-:S04]  /*04a0*/  FMUL R0, R8, R8 ;  /* 0x0000000808007220 */ /* 0x000fc80000400000 */
[----:B------:R-:W-:-:S04]  /*04b0*/  FFMA R0, R7, R7, R0 ;  /* 0x0000000707007223 */ /* 0x000fc80000000000 */
[----:B------:R-:W-:-:S04]  /*04c0*/  FFMA R93, R11, R11, R0 ;  /* 0x0000000b0b5d7223 */ /* 0x000fc80000000000 */
[----:B------:R-:W-:Y:S01]  /*04d0*/  VIADD R0, R93, 0xf3000000 ;  /* 0xf30000005d007836 */ /* 0x000fe20000000000 */
[----:B------:R0:W1:Y:S04]  /*04e0*/  MUFU.RSQ R4, R93 ;  /* 0x0000005d00047308 */ /* 0x0000680000001400 */
[----:B------:R-:W-:-:S13]  /*04f0*/  ISETP.GT.U32.AND P0, PT, R0, 0x727fffff, PT ;  /* 0x727fffff0000780c */ /* 0x000fda0003f04070 */
[----:B01----:R-:W-:Y:S05]  /*0500*/  @!P0 BRA `(.L_x_9) ;  /* 0x0000000000108947 */ /* 0x003fea0003800000 */
[----:B------:R-:W-:-:S07]  /*0510*/  MOV R6, 0x530 ;  /* 0x0000053000067802 */ /* 0x000fce0000000f00 */
[----:B------:R-:W-:Y:S05]  /*0520*/  CALL.REL.NOINC `($__internal_1_$__cuda_sm20_sqrt_rn_f32_slowpath) ;  /* 0x000000d8009c7944 */ /* 0x000fea0003c00000 */
[----:B------:R-:W-:Y:S01]  /*0530*/  MOV R0, R95 ;  /* 0x0000005f00007202 */ /* 0x000fe20000000f00 */
[----:B------:R-:W-:Y:S06]  /*0540*/  BRA `(.L_x_10) ;  /* 0x0000000000107947 */ /* 0x000fec0003800000 */
.L_x_9:
[----:B------:R-:W-:Y:S01]  /*0550*/  FMUL.FTZ R0, R93, R4 ;  /* 0x000000045d007220 */ /* 0x000fe20000410000 */
[----:B------:R-:W-:-:S03]  /*0560*/  FMUL.FTZ R4, R4, 0.5 ;  /* 0x3f00000004047820 */ /* 0x000fc60000410000 */
[----:B------:R-:W-:-:S04]  /*0570*/  FFMA R3, -R0, R0, R93 ;  /* 0x0000000000037223 */ /* 0x000fc8000000015d */
[----:B------:R-:W-:-:S07]  /*0580*/  FFMA R0, R3, R4, R0 ;  /* 0x0000000403007223 */ /* 0x000fce0000000000 */
.L_x_10:
[----:B------:R-:W-:Y:S05]  /*0590*/  BSYNC.RECONVERGENT B0 ;  /* 0x0000000000007941 */ /* 0x000fea0003800200 */
.L_x_8:
        /* <DEDUP_REMOVED lines=13> */
.L_x_14:
[----:B------:R-:W0:Y:S02]  /*0670*/  MUFU.RCP R9, R0 ;  /* 0x0000000000097308 */ /* 0x000e240000001000 */
[----:B0-----:R-:W-:-:S04]  /*0680*/  FFMA R3, R9, R0, -1 ;  /* 0xbf80000009037423 */ /* 0x001fc80000000000 */
[----:B------:R-:W-:-:S04]  /*0690*/  FADD.FTZ R4, -R3, -RZ ;  /* 0x800000ff03047221 */ /* 0x000fc80000010100 */
[----:B------:R-:W-:-:S07]  /*06a0*/  FFMA R9, R9, R4, R9 ;  /* 0x0000000409097223 */ /* 0x000fce0000000009 */
.L_x_15:
[----:B------:R-:W-:Y:S05]  /*06b0*/  BSYNC.RECONVERGENT B2 ;  /* 0x0000000000027941 */ /* 0x000fea0003800200 */
.L_x_13:
[-C--:B------:R-:W-:Y:S01]  /*06c0*/  FMUL R88, R7, R9.reuse ;  /* 0x0000000907587220 */ /* 0x080fe20000400000 */
[-C--:B------:R-:W-:Y:S01]  /*06d0*/  FMUL R87, R8, R9.reuse ;  /* 0x0000000908577220 */ /* 0x080fe20000400000 */
[----:B------:R-:W-:-:S07]  /*06e0*/  FMUL R86, R11, R9 ;  /* 0x000000090b567220 */ /* 0x000fce0000400000 */
.L_x_12:
[----:B------:R-:W-:Y:S05]  /*06f0*/  BSYNC.RECONVERGENT B1 ;  /* 0x0000000000017941 */ /* 0x000fea0003800200 */
.L_x_11:
[----:B------:R-:W0:Y:S01]  /*0700*/  LDCU UR5, c[0x0][0x398] ;  /* 0x00007300ff0577ac */ /* 0x000e220008000800 */
[----:B------:R-:W-:Y:S02]  /*0710*/  CS2R R84, SRZ ;  /* 0x0000000000547805 */ /* 0x000fe4000001ff00 */
[----:B------:R-:W-:Y:S01]  /*0720*/  MOV R83, RZ ;  /* 0x000000ff00537202 */ /* 0x000fe20000000f00 */
[----:B------:R-:W1:Y:S01]  /*0730*/  LDCU.64 UR8, c[0x0][0x358] ;  /* 0x00006b00ff0877ac */ /* 0x000e620008000a00 */
[----:B0-----:R-:W-:-:S09]  /*0740*/  UISETP.GE.AND UP0, UPT, UR5, 0x1, UPT ;  /* 0x000000010500788c */ /* 0x001fd2000bf06270 */
[----:B-1----:R-:W-:Y:S05]  /*0750*/  BRA.U !UP0, `(.L_x_16) ;  /* 0x000000c1081c7547 */ /* 0x002fea000b800000 */
[----:B------:R-:W0:Y:S01]  /*0760*/  LDC R8, c[0x0][0x3c8] ;  /* 0x0000f200ff087b82 */ /* 0x000e220000000800 */
[----:B------:R-:W-:Y:S01]  /*0770*/  HFMA2 R3, -RZ, RZ, 0.9638671875, 0.00022518634796142578125 ;  /* 0x3bb60b61ff037431 */ /* 0x000fe200000001ff */
[----:B------:R-:W-:Y:S01]  /*0780*/  MOV R0, 0x43340000 ;  /* 0x4334000000007802 */ /* 0x000fe20000000f00 */
[----:B------:R-:W1:Y:S01]  /*0790*/  LDCU.64 UR4, c[0x0][0x390] ;  /* 0x00007200ff0477ac */ /* 0x000e620008000a00 */
[----:B------:R-:W-:Y:S02]  /*07a0*/  I2FP.F32.S32 R80, R80 ;  /* 0x0000005000507245 */ /* 0x000fe40000201400 */
[----:B------:R-:W-:Y:S01]  /*07b0*/  I2FP.F32.U32 R79, R79 ;  /* 0x0000004f004f7245 */ /* 0x000fe20000201000 */
[----:B------:R-:W-:-:S04]  /*07c0*/  FFMA R0, R3, -R0, 1 ;  /* 0x3f80000003007423 */ /* 0x000fc80000000800 */
[----:B------:R-:W-:Y:S01]  /*07d0*/  FFMA R0, R0, R3, 0.0055555556900799274445 ;  /* 0x3bb60b6100007423 */ /* 0x000fe20000000003 */
[----:B-1----:R-:W-:Y:S02]  /*07e0*/  I2FP.F32.U32 R82, UR5 ;  /* 0x0000000500527c45 */ /* 0x002fe40008201000 */
[----:B------:R-:W-:Y:S01]  /*07f0*/  I2FP.F32.S32 R81, UR4 ;  /* 0x0000000400517c45 */ /* 0x000fe20008201400 */
[----:B0-----:R-:W-:-:S04]  /*0800*/  FMUL R8, R8, 3.1415927410125732422 ;  /* 0x40490fdb08087820 */ /* 0x001fc80000400000 */
[----:B------:R-:W0:Y:S01]  /*0810*/  FCHK P0, R8, 180 ;  /* 0x4334000008007902 */ /* 0x000e220000000000 */
[----:B------:R-:W-:-:S04]  /*0820*/  FFMA R3, R0, R8, RZ ;  /* 0x0000000800037223 */ /* 0x000fc800000000ff */
[----:B------:R-:W-:-:S04]  /*0830*/  FFMA R4, R3, -180, R8 ;  /* 0xc334000003047823 */ /* 0x000fc80000000008 */
[----:B------:R-:W-:Y:S01]  /*0840*/  FFMA R6, R0, R4, R3 ;  /* 0x0000000400067223 */ /* 0x000fe20000000003 */
[----:B0-----:R-:W-:Y:S06]  /*0850*/  @!P0 BRA `(.L_x_17) ;  /* 0x0000000000108947 */ /* 0x001fec0003800000 */
[----:B------:R-:W-:Y:S01]  /*0860*/  IMAD.MOV.U32 R6, RZ, RZ, R8 ;  /* 0x000000ffff067224 */ /* 0x000fe200078e0008 */
[----:B------:R-:W-:Y:S02]  /*0870*/  MOV R110, 0x43340000 ;  /* 0x43340000006e7802 */ /* 0x000fe40000000f00 */
[----:B------:R-:W-:-:S07]  /*0880*/  MOV R94, 0x8a0 ;  /* 0x000008a0005e7802 */ /* 0x000fce0000000f00 */
[----:B------:R-:W-:Y:S05]  /*0890*/  CALL.REL.NOINC `($__internal_2_$__cuda_sm3x_div_rn_noftz_f32_slowpath) ;  /* 0x000000d800187944 */ /* 0x000fea0003c00000 */
.L_x_17:
[----:B------:R-:W-:Y:S01]  /*08a0*/  FMUL R78, R6, 0.5 ;  /* 0x3f000000064e7820 */ /* 0x000fe20000400000 */
[----:B------:R-:W0:Y:S01]  /*08b0*/  MUFU.RCP R5, R82 ;  /* 0x0000005200057308 */ /* 0x000e220000001000 */
[----:B------:R-:W-:Y:S02]  /*08c0*/  MOV R83, RZ ;  /* 0x000000ff00537202 */ /* 0x000fe40000000f00 */
[C---:B------:R-:W-:Y:S01]  /*08d0*/  FMUL R3, R78.reuse, 0.63661974668502807617 ;  /* 0x3f22f9834e037820 */ /* 0x040fe20000400000 */
[----:B------:R-:W-:Y:S02]  /*08e0*/  SHF.R.U32.HI R75, RZ, 0x17, R78 ;  /* 0x00000017ff4b7819 */ /* 0x000fe4000001164e */
[----:B------:R-:W-:Y:S02]  /*08f0*/  FSETP.GE.AND P1, PT, |R78|, 105615, PT ;  /* 0x47ce47804e00780b */ /* 0x000fe40003f26200 */
[----:B------:R-:W-:Y:S01]  /*0900*/  FCHK P0, R81, R82 ;  /* 0x0000005251007302 */ /* 0x000fe20000000000 */
[----:B------:R-:W-:-:S02]  /*0910*/  LOP3.LUT R6, R75, 0xe0, RZ, 0xc0, !PT ;  /* 0x000000e04b067812 */ /* 0x000fc400078ec0ff */
[----:B------:R-:W-:Y:S02]  /*0920*/  SHF.L.U32 R74, R78, 0x8, RZ ;  /* 0x000000084e4a7819 */ /* 0x000fe400000006ff */
[----:B------:R-:W-:Y:S02]  /*0930*/  IADD3 R6, PT, PT, R6, -0x80, RZ ;  /* 0xffffff8006067810 */ /* 0x000fe40007ffe0ff */
[----:B------:R-:W-:Y:S01]  /*0940*/  FSETP.EQ.OR P2, PT, |R78|, +INF , !P1 ;  /* 0x7f8000004e00780b */ /* 0x000fe20004f42600 */
[----:B------:R-:W1:Y:S01]  /*0950*/  F2I.NTZ R3, R3 ;  /* 0x0000000300037305 */ /* 0x000e620000203100 */
[C---:B0-----:R-:W-:Y:S01]  /*0960*/  FFMA R0, R5.reuse, -R82, 1 ;  /* 0x3f80000005007423 */ /* 0x041fe20000000852 */
[----:B------:R-:W-:Y:S02]  /*0970*/  SHF.R.U32.HI R72, RZ, 0x5, R6 ;  /* 0x00000005ff487819 */ /* 0x000fe40000011606 */
[----:B------:R-:W-:Y:S01]  /*0980*/  P2R R71, PR, RZ, 0x4 ;  /* 0x00000004ff477803 */ /* 0x000fe20000000000 */
[----:B------:R-:W-:Y:S01]  /*0990*/  FFMA R0, R5, R0, R5 ;  /* 0x0000000005007223 */ /* 0x000fe20000000005 */
[----:B------:R-:W-:Y:S01]  /*09a0*/  LOP3.LUT R75, R75, 0x1f, RZ, 0xc0, !PT ;  /* 0x0000001f4b4b7812 */ /* 0x000fe200078ec0ff */
[----:B------:R-:W-:Y:S01]  /*09b0*/  IMAD R72, R72, -0x4, R1 ;  /* 0xfffffffc48487824 */ /* 0x000fe200078e0201 */
[----:B------:R-:W-:Y:S01]  /*09c0*/  LOP3.LUT R74, R74, 0x80000000, RZ, 0xfc, !PT ;  /* 0x800000004a4a7812 */ /* 0x000fe200078efcff */
[----:B------:R-:W-:-:S04]  /*09d0*/  FFMA R77, R0, R81, RZ ;  /* 0x00000051004d7223 */ /* 0x000fc800000000ff */
[----:B------:R-:W-:Y:S01]  /*09e0*/  FFMA R7, R77, -R82, R81 ;  /* 0x800000524d077223 */ /* 0x000fe20000000051 */
[----:B-1----:R-:W-:-:S03]  /*09f0*/  I2FP.F32.S32 R5, R3 ;  /* 0x0000000300057245 */ /* 0x002fc60000201400 */
[----:B------:R-:W-:Y:S01]  /*0a00*/  FFMA R77, R0, R7, R77 ;  /* 0x00000007004d7223 */ /* 0x000fe2000000004d */
[----:B------:R-:W-:Y:S01]  /*0a10*/  SEL R73, R3, RZ, !P1 ;  /* 0x000000ff03497207 */ /* 0x000fe20004800000 */
[----:B------:R-:W-:-:S04]  /*0a20*/  FFMA R4, R5, -1.5707962512969970703, R78 ;  /* 0xbfc90fda05047823 */ /* 0x000fc8000000004e */
[----:B------:R-:W-:-:S04]  /*0a30*/  FFMA R4, R5, -7.5497894158615963534e-08, R4 ;  /* 0xb3a2216805047823 */ /* 0x000fc80000000004 */
[----:B------:R-:W-:Y:S01]  /*0a40*/  FFMA R76, R5, -5.3903029534742383927e-15, R4 ;  /* 0xa7c234c5054c7823 */ /* 0x000fe20000000004 */
[----:B------:R-:W-:Y:S01]  /*0a50*/  @P1 FMUL R76, RZ, R78 ;  /* 0x0000004eff4c1220 */ /* 0x000fe20000400000 */
[----:B------:R-:W-:Y:S06]  /*0a60*/  @!P0 BRA `(.L_x_18) ;  /* 0x0000000000148947 */ /* 0x000fec0003800000 */
[----:B------:R-:W-:Y:S02]  /*0a70*/  MOV R6, R81 ;  /* 0x0000005100067202 */ /* 0x000fe40000000f00 */
[----:B------:R-:W-:Y:S02]  /*0a80*/  MOV R110, R82 ;  /* 0x00000052006e7202 */ /* 0x000fe40000000f00 */
[----:B------:R-:W-:-:S07]  /*0a90*/  MOV R94, 0xab0 ;  /* 0x00000ab0005e7802 */ /* 0x000fce0000000f00 */
[----:B------:R-:W-:Y:S05]  /*0aa0*/  CALL.REL.NOINC `($__internal_2_$__cuda_sm3x_div_rn_noftz_f32_slowpath) ;  /* 0x000000d400947944 */ /* 0x000fea0003c00000 */
[----:B------:R-:W-:-:S07]  /*0ab0*/  IMAD.MOV.U32 R77, RZ, RZ, R6 ;  /* 0x000000ffff4d7224 */ /* 0x000fce00078e0006 */
.L_x_18:
[----:B------:R-:W0:Y:S01]  /*0ac0*/  LDCU UR7, c[0x0][0x3ac] ;  /* 0x00007580ff0777ac */ /* 0x000e220008000800 */
[----:B------:R-:W-:Y:S02]  /*0ad0*/  SHF.L.U32 R3, R2, 0x5, RZ ;  /* 0x0000000502037819 */ /* 0x000fe400000006ff */
[----:B------:R-:W-:Y:S01]  /*0ae0*/  CS2R R84, SRZ ;  /* 0x0000000000547805 */ /* 0x000fe2000001ff00 */
[----:B------:R-:W-:Y:S01]  /*0af0*/  UMOV UR4, URZ ;  /* 0x000000ff00047c82 */ /* 0x000fe20008000000 */
[----:B------:R-:W-:Y:S01]  /*0b00*/  LOP3.LUT R70, R3, R2, RZ, 0x3c, !PT ;  /* 0x0000000203467212 */ /* 0x000fe200078e3cff */
[----:B0-----:R-:W-:-:S12]  /*0b10*/  ULOP3.LUT UR7, UR7, 0x7ffffffe, URZ, 0xc0, !UPT ;  /* 0x7ffffffe07077892 */ /* 0x001fd8000f8ec0ff */
.L_x_337:
[----:B------:R-:W-:Y:S01]  /*0b20*/  SHF.L.U32 R3, R70, 0xd, RZ ;  /* 0x0000000d46037819 */ /* 0x000fe200000006ff */
[----:B------:R-:W0:Y:S01]  /*0b30*/  MUFU.RCP R4, R81 ;  /* 0x0000005100047308 */ /* 0x000e220000001000 */
[----:B------:R-:W-:Y:S02]  /*0b40*/  BSSY.RECONVERGENT B2, `(.L_x_19) ;  /* 0x0000015000027945 */ /* 0x000fe40003800200 */
[----:B------:R-:W-:-:S04]  /*0b50*/  LOP3.LUT R3, R3, R70, RZ, 0x3c, !PT ;  /* 0x0000004603037212 */ /* 0x000fc800078e3cff */
[----:B------:R-:W-:-:S04]  /*0b60*/  SHF.R.U32.HI R0, RZ, 0x11, R3 ;  /* 0x00000011ff007819 */ /* 0x000fc80000011603 */
[----:B------:R-:W-:-:S04]  /*0b70*/  LOP3.LUT R0, R0, R3, RZ, 0x3c, !PT ;  /* 0x0000000300007212 */ /* 0x000fc800078e3cff */
[----:B------:R-:W-:Y:S01]  /*0b80*/  SHF.L.U32 R3, R0, 0x5, RZ ;  /* 0x0000000500037819 */ /* 0x000fe200000006ff */
[----:B0-----:R-:W-:-:S03]  /*0b90*/  FFMA R5, R4, -R81, 1 ;  /* 0x3f80000004057423 */ /* 0x001fc60000000851 */
[----:B------:R-:W-:Y:S01]  /*0ba0*/  LOP3.LUT R0, R3, R0, RZ, 0x3c, !PT ;  /* 0x0000000003007212 */ /* 0x000fe200078e3cff */
[----:B------:R-:W-:-:S03]  /*0bb0*/  FFMA R5, R4, R5, R4 ;  /* 0x0000000504057223 */ /* 0x000fc60000000004 */
[----:B------:R-:W-:-:S04]  /*0bc0*/  LOP3.LUT R2, R0, 0xffffff, RZ, 0xc0, !PT ;  /* 0x00ffffff00027812 */ /* 0x000fc800078ec0ff */
[----:B------:R-:W-:Y:S02]  /*0bd0*/  I2FP.F32.U32 R3, R2 ;  /* 0x0000000200037245 */ /* 0x000fe40000201000 */
[----:B------:R-:W-:-:S03]  /*0be0*/  IADD3 R2, PT, PT, -R75, 0x20, RZ ;  /* 0x000000204b027810 */ /* 0x000fc60007ffe1ff */
[----:B------:R-:W-:-:S04]  /*0bf0*/  FFMA R6, R3, 5.9604644775390625e-08, R80 ;  /* 0x3380000003067823 */ /* 0x000fc80000000050 */
[----:B------:R-:W0:Y:S01]  /*0c00*/  FCHK P0, R6, R81 ;  /* 0x0000005106007302 */ /* 0x000e220000000000 */
[----:B------:R-:W-:-:S04]  /*0c10*/  FFMA R4, R6, R5, RZ ;  /* 0x0000000506047223 */ /* 0x000fc800000000ff */
[----:B------:R-:W-:-:S04]  /*0c20*/  FFMA R3, R4, -R81, R6 ;  /* 0x8000005104037223 */ /* 0x000fc80000000006 */
[----:B------:R-:W-:Y:S01]  /*0c30*/  FFMA R3, R5, R3, R4 ;  /* 0x0000000305037223 */ /* 0x000fe20000000004 */
[----:B0-----:R-:W-:Y:S06]  /*0c40*/  @!P0 BRA `(.L_x_20) ;  /* 0x0000000000108947 */ /* 0x001fec0003800000 */
[----:B------:R-:W-:Y:S02]  /*0c50*/  MOV R110, R81 ;  /* 0x00000051006e7202 */ /* 0x000fe40000000f00 */
[----:B------:R-:W-:-:S07]  /*0c60*/  MOV R94, 0xc80 ;  /* 0x00000c80005e7802 */ /* 0x000fce0000000f00 */
[----:B------:R-:W-:Y:S05]  /*0c70*/  CALL.REL.NOINC `($__internal_2_$__cuda_sm3x_div_rn_noftz_f32_slowpath) ;  /* 0x000000d400207944 */ /* 0x000fea0003c00000 */
[----:B------:R-:W-:-:S07]  /*0c80*/  MOV R3, R6 ;  /* 0x0000000600037202 */ /* 0x000fce0000000f00 */
.L_x_20:
[----:B------:R-:W-:Y:S05]  /*0c90*/  BSYNC.RECONVERGENT B2 ;  /* 0x0000000000027941 */ /* 0x000fea0003800200 */
.L_x_19:
[----:B------:R-:W-:Y:S01]  /*0ca0*/  SHF.L.U32 R5, R0, 0xd, RZ ;  /* 0x0000000d00057819 */ /* 0x000fe200000006ff */
[----:B------:R-:W-:Y:S01]  /*0cb0*/  HFMA2 R4, -RZ, RZ, 2, 0 ;  /* 0x40000000ff047431 */ /* 0x000fe200000001ff */
[----:B------:R-:W-:Y:S01]  /*0cc0*/  ISETP.NE.AND P0, PT, R71, RZ, PT ;  /* 0x000000ff4700720c */ /* 0x000fe20003f05270 */
[----:B------:R-:W-:Y:S01]  /*0cd0*/  BSSY.RECONVERGENT B0, `(.L_x_21) ;  /* 0x000003b000007945 */ /* 0x000fe20003800200 */
[----:B------:R-:W-:Y:S02]  /*0ce0*/  LOP3.LUT R5, R5, R0, RZ, 0x3c, !PT ;  /* 0x0000000005057212 */ /* 0x000fe400078e3cff */
[----:B------:R-:W-:Y:S02]  /*0cf0*/  MOV R9, R73 ;  /* 0x0000004900097202 */ /* 0x000fe40000000f00 */
[----:B------:R-:W-:Y:S01]  /*0d00*/  SHF.R.U32.HI R0, RZ, 0x11, R5 ;  /* 0x00000011ff007819 */ /* 0x000fe20000011605 */
[----:B------:R-:W-:-:S03]  /*0d10*/  FFMA R63, R3, R4, -1 ;  /* 0xbf800000033f7423 */ /* 0x000fc60000000004 */
[----:B------:R-:W-:Y:S02]  /*0d20*/  LOP3.LUT R0, R0, R5, RZ, 0x3c, !PT ;  /* 0x0000000500007212 */ /* 0x000fe400078e3cff */
[----:B------:R-:W-:-:S03]  /*0d30*/  MOV R3, R76 ;  /* 0x0000004c00037202 */ /* 0x000fc60000000f00 */
[----:B------:R-:W-:-:S05]  /*0d40*/  IMAD.SHL.U32 R5, R0, 0x20, RZ ;  /* 0x0000002000057824 */ /* 0x000fca00078e00ff */
[----:B------:R-:W-:-:S04]  /*0d50*/  LOP3.LUT R70, R5, R0, RZ, 0x3c, !PT ;  /* 0x0000000005467212 */ /* 0x000fc800078e3cff */
[----:B------:R-:W-:-:S04]  /*0d60*/  LOP3.LUT R0, R70, 0xffffff, RZ, 0xc0, !PT ;  /* 0x00ffffff46007812 */ /* 0x000fc800078ec0ff */
[----:B------:R-:W-:-:S05]  /*0d70*/  I2FP.F32.U32 R0, R0 ;  /* 0x0000000000007245 */ /* 0x000fca0000201000 */
[----:B------:R-:W-:Y:S01]  /*0d80*/  FFMA R43, R0, 5.9604644775390625e-08, R79 ;  /* 0x33800000002b7823 */ /* 0x000fe2000000004f */
[----:B------:R-:W-:Y:S06]  /*0d90*/  @P0 BRA `(.L_x_22) ;  /* 0x0000000000b80947 */ /* 0x000fec0003800000 */
[----:B------:R-:W-:Y:S01]  /*0da0*/  MOV R8, RZ ;  /* 0x000000ff00087202 */ /* 0x000fe20000000f00 */
[----:B------:R-:W0:Y:S01]  /*0db0*/  LDCU.64 UR10, c[0x4][URZ] ;  /* 0x01000000ff0a77ac */ /* 0x000e220008000a00 */
[----:B------:R-:W-:Y:S01]  /*0dc0*/  MOV R0, R1 ;  /* 0x0000000100007202 */ /* 0x000fe20000000f00 */
[----:B------:R-:W-:Y:S01]  /*0dd0*/  UMOV UR6, URZ ;  /* 0x000000ff00067c82 */ /* 0x000fe20008000000 */
[----:B------:R-:W-:-:S05]  /*0de0*/  UMOV UR5, URZ ;  /* 0x000000ff00057c82 */ /* 0x000fca0008000000 */
.L_x_23:
[----:B0-----:R-:W-:Y:S01]  /*0df0*/  IMAD.U32 R5, RZ, RZ, UR11 ;  /* 0x0000000bff057e24 */ /* 0x001fe2000f8e00ff */
[----:B------:R-:W-:-:S05]  /*0e00*/  MOV R4, UR10 ;  /* 0x0000000a00047c02 */ /* 0x000fca0008000f00 */
[----:B------:R-:W2:Y:S01]  /*0e10*/  LDG.E.CONSTANT R5, desc[UR8][R4.64] ;  /* 0x0000000804057981 */ /* 0x000ea2000c1e9900 */
[----:B------:R-:W-:Y:S02]  /*0e20*/  UIADD3 UR10, UP0, UPT, UR10, 0x4, URZ ;  /* 0x000000040a0a7890 */ /* 0x000fe4000ff1e0ff */
[----:B------:R-:W-:Y:S02]  /*0e30*/  UIADD3 UR5, UPT, UPT, UR5, 0x1, URZ ;  /* 0x0000000105057890 */ /* 0x000fe4000fffe0ff */
[----:B------:R-:W-:Y:S02]  /*0e40*/  UIADD3.X UR11, UPT, UPT, URZ, UR11, URZ, UP0, !UPT ;  /* 0x0000000bff0b7290 */ /* 0x000fe400087fe4ff */
[----:B------:R-:W-:Y:S01]  /*0e50*/  UISETP.NE.AND UP0, UPT, UR5, 0x6, UPT ;  /* 0x000000060500788c */ /* 0x000fe2000bf05270 */
[----:B--2---:R-:W-:-:S03]  /*0e60*/  IMAD.WIDE.U32 R6, R5, R74, RZ ;  /* 0x0000004a05067225 */ /* 0x004fc600078e00ff */
[----:B------:R-:W-:-:S04]  /*0e70*/  IADD3 R3, P0, PT, R6, R8, RZ ;  /* 0x0000000806037210 */ /* 0x000fc80007f1e0ff */
[----:B------:R-:W-:Y:S01]  /*0e80*/  IADD3.X R8, PT, PT, R7, UR6, RZ, P0, !PT ;  /* 0x0000000607087c10 */ /* 0x000fe200087fe4ff */
[----:B------:R0:W-:Y:S02]  /*0e90*/  STL [R0], R3 ;  /* 0x0000000300007387 */ /* 0x0001e40000100800 */
[----:B0-----:R-:W-:Y:S01]  /*0ea0*/  IADD3 R0, PT, PT, R0, 0x4, RZ ;  /* 0x0000000400007810 */ /* 0x001fe20007ffe0ff */
[----:B------:R-:W-:Y:S06]  /*0eb0*/  BRA.U UP0, `(.L_x_23) ;  /* 0xfffffffd00cc7547 */ /* 0x000fec000b83ffff */
[----:B------:R-:W-:Y:S01]  /*0ec0*/  ISETP.NE.AND P0, PT, R75, RZ, PT ;  /* 0x000000ff4b00720c */ /* 0x000fe20003f05270 */
[----:B------:R0:W-:Y:S04]  /*0ed0*/  STL [R1+0x18], R8 ;  /* 0x0000180801007387 */ /* 0x0001e80000100800 */
[----:B------:R-:W2:Y:S04]  /*0ee0*/  LDL R0, [R72+0x18] ;  /* 0x0000180048007983 */ /* 0x000ea80000100800 */
[----:B------:R-:W3:Y:S04]  /*0ef0*/  LDL R3, [R72+0x14] ;  /* 0x0000140048037983 */ /* 0x000ee80000100800 */
[----:B------:R-:W4:Y:S01]  /*0f00*/  @P0 LDL R7, [R72+0x10] ;  /* 0x0000100048070983 */ /* 0x000f220000100800 */
[----:B------:R-:W-:Y:S01]  /*0f10*/  UMOV UR10, 0x54442d19 ;  /* 0x54442d19000a7882 */ /* 0x000fe20000000000 */
[----:B------:R-:W-:Y:S01]  /*0f20*/  UMOV UR11, 0x3bf921fb ;  /* 0x3bf921fb000b7882 */ /* 0x000fe20000000000 */
[----:B--2---:R-:W-:-:S02]  /*0f30*/  @P0 SHF.L.U32 R4, R0, R75, RZ ;  /* 0x0000004b00040219 */ /* 0x004fc400000006ff */
[-C--:B---3--:R-:W-:Y:S02]  /*0f40*/  @P0 SHF.R.U32.HI R5, RZ, R2.reuse, R3 ;  /* 0x00000002ff050219 */ /* 0x088fe40000011603 */
[----:B------:R-:W-:Y:S02]  /*0f50*/  @P0 SHF.L.U32 R6, R3, R75, RZ ;  /* 0x0000004b03060219 */ /* 0x000fe400000006ff */
[----:B----4-:R-:W-:Y:S02]  /*0f60*/  @P0 SHF.R.U32.HI R7, RZ, R2, R7 ;  /* 0x00000002ff070219 */ /* 0x010fe40000011607 */
[----:B------:R-:W-:Y:S02]  /*0f70*/  @P0 IADD3 R0, PT, PT, R4, R5, RZ ;  /* 0x0000000504000210 */ /* 0x000fe40007ffe0ff */
[----:B------:R-:W-:Y:S02]  /*0f80*/  @P0 IADD3 R3, PT, PT, R6, R7, RZ ;  /* 0x0000000706030210 */ /* 0x000fe40007ffe0ff */
[----:B------:R-:W-:-:S02]  /*0f90*/  ISETP.GE.AND P0, PT, R78, RZ, PT ;  /* 0x000000ff4e00720c */ /* 0x000fc40003f06270 */
[C-C-:B------:R-:W-:Y:S02]  /*0fa0*/  SHF.L.W.U32.HI R9, R3.reuse, 0x2, R0.reuse ;  /* 0x0000000203097819 */ /* 0x140fe40000010e00 */
[----:B------:R-:W-:Y:S02]  /*0fb0*/  SHF.L.U32 R3, R3, 0x2, RZ ;  /* 0x0000000203037819 */ /* 0x000fe400000006ff */
[----:B------:R-:W-:Y:S02]  /*0fc0*/  SHF.R.S32.HI R6, RZ, 0x1f, R9 ;  /* 0x0000001fff067819 */ /* 0x000fe40000011409 */
[----:B------:R-:W-:Y:S02]  /*0fd0*/  SHF.R.U32.HI R0, RZ, 0x1e, R0 ;  /* 0x0000001eff007819 */ /* 0x000fe40000011600 */
[C---:B------:R-:W-:Y:S02]  /*0fe0*/  LOP3.LUT R4, R6.reuse, R3, RZ, 0x3c, !PT ;  /* 0x0000000306047212 */ /* 0x040fe400078e3cff */
[----:B------:R-:W-:-:S02]  /*0ff0*/  LOP3.LUT R5, R6, R9, RZ, 0x3c, !PT ;  /* 0x0000000906057212 */ /* 0x000fc400078e3cff */
[C---:B------:R-:W-:Y:S02]  /*1000*/  LOP3.LUT R3, R9.reuse, R78, RZ, 0x3c, !PT ;  /* 0x0000004e09037212 */ /* 0x040fe400078e3cff */
[----:B------:R-:W-:Y:S02]  /*1010*/  LEA.HI R9, R9, R0, RZ, 0x1 ;  /* 0x0000000009097211 */ /* 0x000fe400078f08ff */
[----:B------:R-:W1:Y:S01]  /*1020*/  I2F.F64.S64 R4, R4 ;  /* 0x0000000400047312 */ /* 0x000e620000301c00 */
[----:B------:R-:W-:Y:S02]  /*1030*/  ISETP.GE.AND P1, PT, R3, RZ, PT ;  /* 0x000000ff0300720c */ /* 0x000fe40003f26270 */
[----:B------:R-:W-:Y:S01]  /*1040*/  @!P0 IADD3 R9, PT, PT, -R9, RZ, RZ ;  /* 0x000000ff09098210 */ /* 0x000fe20007ffe1ff */
[----:B-1----:R-:W-:-:S10]  /*1050*/  DMUL R6, R4, UR10 ;  /* 0x0000000a04067c28 */ /* 0x002fd40008000000 */
[----:B------:R-:W1:Y:S02]  /*1060*/  F2F.F32.F64 R6, R6 ;  /* 0x0000000600067310 */ /* 0x000e640000301000 */
[----:B01----:R-:W-:-:S07]  /*1070*/  FSEL R3, -R6, R6, !P1 ;  /* 0x0000000606037208 */ /* 0x003fce0004800100 */
.L_x_22:
[----:B------:R-:W-:Y:S05]  /*1080*/  BSYNC.RECONVERGENT B0 ;  /* 0x0000000000007941 */ /* 0x000fea0003800200 */
.L_x_21:
[----:B------:R-:W-:Y:S01]  /*1090*/  MOV R8, R3 ;  /* 0x0000000300087202 */ /* 0x000fe20000000f00 */
[----:B------:R-:W-:Y:S01]  /*10a0*/  IMAD.MOV.U32 R3, RZ, RZ, 0x3c190000 ;  /* 0x3c190000ff037424 */ /* 0x000fe200078e00ff */
[----:B------:R-:W-:Y:S01]  /*10b0*/  LOP3.LUT R4, R9, 0x1, RZ, 0xc0, !PT ;  /* 0x0000000109047812 */ /* 0x000fe200078ec0ff */
[----:B------:R-:W0:Y:S01]  /*10c0*/  MUFU.RCP R5, R82 ;  /* 0x0000005200057308 */ /* 0x000e220000001000 */
[C---:B------:R-:W-:Y:S01]  /*10d0*/  FSETP.NEU.AND P0, PT, |R8|.reuse, 0.00049096695147454738617, PT ;  /* 0x3a00b43c0800780b */ /* 0x040fe20003f0d200 */
[----:B------:R-:W-:Y:S01]  /*10e0*/  FMUL R0, R8, R8 ;  /* 0x0000000808007220 */ /* 0x000fe20000400000 */
[----:B------:R-:W-:Y:S01]  /*10f0*/  ISETP.NE.U32.AND P1, PT, R4, 0x1, PT ;  /* 0x000000010400780c */ /* 0x000fe20003f25070 */
[----:B------:R-:W-:Y:S02]  /*1100*/  BSSY.RECONVERGENT B2, `(.L_x_24) ;  /* 0x0000015000027945 */ /* 0x000fe40003800200 */
[----:B------:R-:W-:-:S04]  /*1110*/  FFMA R3, R0, R3, 0.003265380859375 ;  /* 0x3b56000000037423 */ /* 0x000fc80000000003 */
[----:B------:R-:W-:-:S04]  /*1120*/  FFMA R3, R0, R3, 0.0242919921875 ;  /* 0x3cc7000000037423 */ /* 0x000fc80000000003 */
[----:B------:R-:W-:-:S04]  /*1130*/  FFMA R3, R0, R3, 0.053466796875 ;  /* 0x3d5b000000037423 */ /* 0x000fc80000000003 */
[----:B------:R-:W-:-:S04]  /*1140*/  FFMA R3, R0, R3, 0.13337790966033935547 ;  /* 0x3e08943800037423 */ /* 0x000fc80000000003 */
[C---:B------:R-:W-:Y:S01]  /*1150*/  FFMA R3, R0.reuse, R3, 0.33333230018615722656 ;  /* 0x3eaaaa8800037423 */ /* 0x040fe20000000003 */
[----:B------:R-:W-:-:S04]  /*1160*/  FMUL R0, R0, R8 ;  /* 0x0000000800007220 */ /* 0x000fc80000400000 */
[----:B------:R-:W-:Y:S01]  /*1170*/  @P0 FFMA R8, R3, R0, R8 ;  /* 0x0000000003080223 */ /* 0x000fe20000000008 */
[C---:B0-----:R-:W-:Y:S01]  /*1180*/  FFMA R0, R5.reuse, -R82, 1 ;  /* 0x3f80000005007423 */ /* 0x041fe20000000852 */
[----:B------:R-:W-:Y:S03]  /*1190*/  FCHK P0, R43, R82 ;  /* 0x000000522b007302 */ /* 0x000fe60000000000 */
[----:B------:R-:W-:-:S04]  /*11a0*/  FFMA R0, R5, R0, R5 ;  /* 0x0000000005007223 */ /* 0x000fc80000000005 */
[----:B------:R-:W-:Y:S01]  /*11b0*/  FFMA R3, R0, R43, RZ ;  /* 0x0000002b00037223 */ /* 0x000fe200000000ff */
[----:B------:R-:W0:Y:S03]  /*11c0*/  @!P1 MUFU.RCP R8, -R8 ;  /* 0x8000000800089308 */ /* 0x000e260000001000 */
[----:B------:R-:W-:-:S04]  /*11d0*/  FFMA R4, R3, -R82, R43 ;  /* 0x8000005203047223 */ /* 0x000fc8000000002b */
[----:B------:R-:W-:Y:S01]  /*11e0*/  FFMA R6, R0, R4, R3 ;  /* 0x0000000400067223 */ /* 0x000fe20000000003 */
[----:B0-----:R-:W-:Y:S01]  /*11f0*/  FMUL R0, R63, R8 ;  /* 0x000000083f007220 */ /* 0x001fe20000400000 */
[----:B------:R-:W-:Y:S06]  /*1200*/  @!P0 BRA `(.L_x_25) ;  /* 0x0000000000108947 */ /* 0x000fec0003800000 */
[----:B------:R-:W-:Y:S02]  /*1210*/  MOV R6, R43 ;  /* 0x0000002b00067202 */ /* 0x000fe40000000f00 */
[----:B------:R-:W-:Y:S02]  /*1220*/  MOV R110, R82 ;  /* 0x00000052006e7202 */ /* 0x000fe40000000f00 */
[----:B------:R-:W-:-:S07]  /*1230*/  MOV R94, 0x1250 ;  /* 0x00001250005e7802 */ /* 0x000fce0000000f00 */
[----:B------:R-:W-:Y:S05]  /*1240*/  CALL.REL.NOINC `($__internal_2_$__cuda_sm3x_div_rn_noftz_f32_slowpath) ;  /* 0x000000cc00ac7944 */ /* 0x000fea0003c00000 */
.L_x_25:
[----:B------:R-:W-:Y:S05]  /*1250*/  BSYNC.RECONVERGENT B2 ;  /* 0x0000000000027941 */ /* 0x000fea0003800200 */
.L_x_24:
[----:B------:R-:W-:Y:S01]  /*1260*/  ISETP.NE.AND P0, PT, R71, RZ, PT ;  /* 0x000000ff4700720c */ /* 0x000fe20003f05270 */
[----:B------:R-:W-:Y:S01]  /*1270*/  BSSY.RECONVERGENT B0, `(.L_x_26) ;  /* 0x000002f000007945 */ /* 0x000fe20003800200 */
[----:B------:R-:W-:Y:S01]  /*1280*/  FADD R43, R6, R6 ;  /* 0x00000006062b7221 */ /* 0x000fe20000000000 */
[----:B------:R-:W-:Y:S02]  /*1290*/  MOV R7, R73 ;  /* 0x0000004900077202 */ /* 0x000fe40000000f00 */
[----:B------:R-:W-:-:S08]  /*12a0*/  MOV R6, R76 ;  /* 0x0000004c00067202 */ /* 0x000fd00000000f00 */
[----:B------:R-:W-:Y:S05]  /*12b0*/  @P0 BRA `(.L_x_27) ;  /* 0x0000000000a80947 */ /* 0x000fea0003800000 */
[----:B------:R-:W-:Y:S01]  /*12c0*/  HFMA2 R8, -RZ, RZ, 0, 0 ;  /* 0x00000000ff087431 */ /* 0x000fe200000001ff */
[----:B------:R-:W-:Y:S01]  /*12d0*/  MOV R3, RZ ;  /* 0x000000ff00037202 */ /* 0x000fe20000000f00 */
[----:B------:R-:W-:-:S06]  /*12e0*/  UMOV UR5, URZ ;  /* 0x000000ff00057c82 */ /* 0x000fcc0008000000 */
.L_x_28:
[----:B0-----:R-:W0:Y:S02]  /*12f0*/  LDC.64 R4, c[0x4][RZ] ;  /* 0x01000000ff047b82 */ /* 0x001e240000000a00 */
[----:B0-----:R-:W-:-:S05]  /*1300*/  IMAD.WIDE.U32 R6, R3, 0x4, R4 ;  /* 0x0000000403067825 */ /* 0x001fca00078e0004 */
[----:B------:R-:W2:Y:S01]  /*1310*/  LDG.E.CONSTANT R5, desc[UR8][R6.64] ;  /* 0x0000000806057981 */ /* 0x000ea2000c1e9900 */
[C---:B------:R-:W-:Y:S01]  /*1320*/  IMAD R9, R3.reuse, 0x4, R1 ;  /* 0x0000000403097824 */ /* 0x040fe200078e0201 */
[----:B------:R-:W-:-:S04]  /*1330*/  IADD3 R3, PT, PT, R3, 0x1, RZ ;  /* 0x0000000103037810 */ /* 0x000fc80007ffe0ff */
[----:B------:R-:W-:Y:S01]  /*1340*/  ISETP.NE.AND P0, PT, R3, 0x6, PT ;  /* 0x000000060300780c */ /* 0x000fe20003f05270 */
[----:B--2---:R-:W-:-:S03]  /*1350*/  IMAD.WIDE.U32 R4, R5, R74, RZ ;  /* 0x0000004a05047225 */ /* 0x004fc600078e00ff */
[----:B------:R-:W-:-:S04]  /*1360*/  IADD3 R4, P1, PT, R4, R8, RZ ;  /* 0x0000000804047210 */ /* 0x000fc80007f3e0ff */
[----:B------:R-:W-:Y:S01]  /*1370*/  IADD3.X R8, PT, PT, R5, UR5, RZ, P1, !PT ;  /* 0x0000000505087c10 */ /* 0x000fe20008ffe4ff */
[----:B------:R0:W-:Y:S04]  /*1380*/  STL [R9], R4 ;  /* 0x0000000409007387 */ /* 0x0001e80000100800 */
[----:B------:R-:W-:Y:S05]  /*1390*/  @P0 BRA `(.L_x_28) ;  /* 0xfffffffc00d40947 */ /* 0x000fea000383ffff */
[----:B------:R-:W-:Y:S01]  /*13a0*/  ISETP.NE.AND P0, PT, R75, RZ, PT ;  /* 0x000000ff4b00720c */ /* 0x000fe20003f05270 */
[----:B------:R1:W-:Y:S04]  /*13b0*/  STL [R1+0x18], R8 ;  /* 0x0000180801007387 */ /* 0x0003e80000100800 */
[----:B------:R-:W2:Y:S04]  /*13c0*/  LDL R3, [R72+0x14] ;  /* 0x0000140048037983 */ /* 0x000ea80000100800 */
[----:B------:R-:W0:Y:S04]  /*13d0*/  LDL R6, [R72+0x18] ;  /* 0x0000180048067983 */ /* 0x000e280000100800 */
[----:B------:R-:W3:Y:S01]  /*13e0*/  @P0 LDL R5, [R72+0x10] ;  /* 0x0000100048050983 */ /* 0x000ee20000100800 */
[----:B------:R-:W-:Y:S01]  /*13f0*/  UMOV UR10, 0x54442d19 ;  /* 0x54442d19000a7882 */ /* 0x000fe20000000000 */
[----:B------:R-:W-:Y:S01]  /*1400*/  UMOV UR11, 0x3bf921fb ;  /* 0x3bf921fb000b7882 */ /* 0x000fe20000000000 */
[----:B------:R-:W-:-:S02]  /*1410*/  ISETP.GE.AND P1, PT, R78, RZ, PT ;  /* 0x000000ff4e00720c */ /* 0x000fc40003f26270 */
[-C--:B0-----:R-:W-:Y:S02]  /*1420*/  @P0 SHF.L.U32 R4, R6, R75.reuse, RZ ;  /* 0x0000004b06040219 */ /* 0x081fe400000006ff */
[-C--:B---3--:R-:W-:Y:S02]  /*1430*/  @P0 SHF.R.U32.HI R7, RZ, R2.reuse, R5 ;  /* 0x00000002ff070219 */ /* 0x088fe40000011605 */
[----:B--2---:R-:W-:Y:S02]  /*1440*/  @P0 SHF.R.U32.HI R5, RZ, R2, R3 ;  /* 0x00000002ff050219 */ /* 0x004fe40000011603 */
[----:B------:R-:W-:Y:S02]  /*1450*/  @P0 SHF.L.U32 R2, R3, R75, RZ ;  /* 0x0000004b03020219 */ /* 0x000fe400000006ff */
[----:B------:R-:W-:Y:S02]  /*1460*/  @P0 IADD3 R6, PT, PT, R4, R5, RZ ;  /* 0x0000000504060210 */ /* 0x000fe40007ffe0ff */
[----:B------:R-:W-:-:S04]  /*1470*/  @P0 IADD3 R3, PT, PT, R2, R7, RZ ;  /* 0x0000000702030210 */ /* 0x000fc80007ffe0ff */
[C---:B------:R-:W-:Y:S02]  /*1480*/  SHF.L.W.U32.HI R7, R3.reuse, 0x2, R6 ;  /* 0x0000000203077819 */ /* 0x040fe40000010e06 */
[----:B------:R-:W-:Y:S02]  /*1490*/  SHF.L.U32 R3, R3, 0x2, RZ ;  /* 0x0000000203037819 */ /* 0x000fe400000006ff */
[----:B------:R-:W-:-:S04]  /*14a0*/  SHF.R.S32.HI R4, RZ, 0x1f, R7 ;  /* 0x0000001fff047819 */ /* 0x000fc80000011407 */
[C---:B------:R-:W-:Y:S02]  /*14b0*/  LOP3.LUT R2, R4.reuse, R3, RZ, 0x3c, !PT ;  /* 0x0000000304027212 */ /* 0x040fe400078e3cff */
[----:B------:R-:W-:-:S06]  /*14c0*/  LOP3.LUT R3, R4, R7, RZ, 0x3c, !PT ;  /* 0x0000000704037212 */ /* 0x000fcc00078e3cff */
[----:B------:R-:W0:Y:S02]  /*14d0*/  I2F.F64.S64 R2, R2 ;  /* 0x0000000200027312 */ /* 0x000e240000301c00 */
[----:B0-----:R-:W-:Y:S01]  /*14e0*/  DMUL R4, R2, UR10 ;  /* 0x0000000a02047c28 */ /* 0x001fe20008000000 */
[----:B-1----:R-:W-:Y:S02]  /*14f0*/  LOP3.LUT R8, R7, R78, RZ, 0x3c, !PT ;  /* 0x0000004e07087212 */ /* 0x002fe400078e3cff */
[----:B------:R-:W-:-:S07]  /*1500*/  SHF.R.U32.HI R6, RZ, 0x1e, R6 ;  /* 0x0000001eff067819 */ /* 0x000fce0000011606 */
[----:B------:R-:W0:Y:S01]  /*1510*/  F2F.F32.F64 R4, R4 ;  /* 0x0000000400047310 */ /* 0x000e220000301000 */
[----:B------:R-:W-:Y:S02]  /*1520*/  ISETP.GE.AND P0, PT, R8, RZ, PT ;  /* 0x000000ff0800720c */ /* 0x000fe40003f06270 */
[----:B------:R-:W-:-:S04]  /*1530*/  LEA.HI R7, R7, R6, RZ, 0x1 ;  /* 0x0000000607077211 */ /* 0x000fc800078f08ff */
[----:B------:R-:W-:Y:S02]  /*1540*/  @!P1 IADD3 R7, PT, PT, -R7, RZ, RZ ;  /* 0x000000ff07079210 */ /* 0x000fe40007ffe1ff */
[----:B0-----:R-:W-:-:S07]  /*1550*/  FSEL R6, -R4, R4, !P0 ;  /* 0x0000000404067208 */ /* 0x001fce0004000100 */
.L_x_27:
[----:B------:R-:W-:Y:S05]  /*1560*/  BSYNC.RECONVERGENT B0 ;  /* 0x0000000000007941 */ /* 0x000fea0003800200 */
.L_x_26:
[----:B------:R-:W-:Y:S01]  /*1570*/  MOV R3, 0x3c190000 ;  /* 0x3c19000000037802 */ /* 0x000fe20000000f00 */
[C---:B------:R-:W-:Y:S01]  /*1580*/  FMUL R2, R6.reuse, R6 ;  /* 0x0000000606027220 */ /* 0x040fe20000400000 */
[----:B------:R-:W-:Y:S01]  /*1590*/  FSETP.NEU.AND P0, PT, |R6|, 0.00049096695147454738617, PT ;  /* 0x3a00b43c0600780b */ /* 0x000fe20003f0d200 */
[----:B------:R-:W-:Y:S01]  /*15a0*/  FMUL R0, R0, R77 ;  /* 0x0000004d00007220 */ /* 0x000fe20000400000 */
[----:B------:R-:W-:Y:S01]  /*15b0*/  LOP3.LUT R4, R7, 0x1, RZ, 0xc0, !PT ;  /* 0x0000000107047812 */ /* 0x000fe200078ec0ff */
[----:B------:R-:W-:Y:S01]  /*15c0*/  FFMA R3, R2, R3, 0.003265380859375 ;  /* 0x3b56000002037423 */ /* 0x000fe20000000003 */
[C---:B------:R-:W-:Y:S01]  /*15d0*/  FMUL R7, R87.reuse, R91 ;  /* 0x0000005b57077220 */ /* 0x040fe20000400000 */
[----:B------:R-:W-:Y:S01]  /*15e0*/  FFMA R5, R0, R88, R91 ;  /* 0x0000005800057223 */ /* 0x000fe2000000005b */
[----:B------:R-:W-:Y:S01]  /*15f0*/  ISETP.NE.U32.AND P1, PT, R4, 0x1, PT ;  /* 0x000000010400780c */ /* 0x000fe20003f25070 */
[----:B------:R-:W-:Y:S01]  /*1600*/  FFMA R3, R2, R3, 0.0242919921875 ;  /* 0x3cc7000002037423 */ /* 0x000fe20000000003 */
[-C--:B------:R-:W-:Y:S01]  /*1610*/  FMUL R4, R86, R90.reuse ;  /* 0x0000005a56047220 */ /* 0x080fe20000400000 */
[----:B------:R-:W-:Y:S01]  /*1620*/  FFMA R7, R88, R90, -R7 ;  /* 0x0000005a58077223 */ /* 0x000fe20000000807 */
[----:B------:R-:W-:Y:S01]  /*1630*/  BSSY.RECONVERGENT B0, `(.L_x_29) ;  /* 0x0000020000007945 */ /* 0x000fe20003800200 */
[----:B------:R-:W-:Y:S01]  /*1640*/  FFMA R3, R2, R3, 0.053466796875 ;  /* 0x3d5b000002037423 */ /* 0x000fe20000000003 */
[----:B------:R-:W-:-:S03]  /*1650*/  FFMA R4, R87, R89, -R4 ;  /* 0x0000005957047223 */ /* 0x000fc60000000804 */
[----:B------:R-:W-:-:S04]  /*1660*/  FFMA R3, R2, R3, 0.13337790966033935547 ;  /* 0x3e08943802037423 */ /* 0x000fc80000000003 */
[C---:B------:R-:W-:Y:S01]  /*1670*/  FFMA R3, R2.reuse, R3, 0.33333230018615722656 ;  /* 0x3eaaaa8802037423 */ /* 0x040fe20000000003 */
[----:B------:R-:W-:-:S04]  /*1680*/  FMUL R2, R2, R6 ;  /* 0x0000000602027220 */ /* 0x000fc80000400000 */
[----:B------:R-:W-:Y:S01]  /*1690*/  @P0 FFMA R6, R3, R2, R6 ;  /* 0x0000000203060223 */ /* 0x000fe20000000006 */
[----:B------:R-:W-:Y:S01]  /*16a0*/  FADD R2, -R43, 1 ;  /* 0x3f8000002b027421 */ /* 0x000fe20000000100 */
[----:B------:R-:W-:-:S04]  /*16b0*/  FMUL R3, R88, R89 ;  /* 0x0000005958037220 */ /* 0x000fc80000400000 */
[----:B------:R-:W0:Y:S02]  /*16c0*/  @!P1 MUFU.RCP R6, -R6 ;  /* 0x8000000600069308 */ /* 0x000e240000001000 */
[----:B0-----:R-:W-:Y:S01]  /*16d0*/  FMUL R2, R6, R2 ;  /* 0x0000000206027220 */ /* 0x001fe20000400000 */
[----:B------:R-:W-:Y:S01]  /*16e0*/  FFMA R6, R86, R91, -R3 ;  /* 0x0000005b56067223 */ /* 0x000fe20000000803 */
[----:B------:R-:W-:Y:S02]  /*16f0*/  FFMA R3, R0, R87, R90 ;  /* 0x0000005700037223 */ /* 0x000fe4000000005a */
[----:B------:R-:W-:Y:S01]  /*1700*/  FFMA R8, R2, R4, R5 ;  /* 0x0000000402087223 */ /* 0x000fe20000000005 */
[----:B------:R-:W-:Y:S01]  /*1710*/  FFMA R5, R0, R86, R89 ;  /* 0x0000005600057223 */ /* 0x000fe20000000059 */
[----:B------:R-:W-:-:S03]  /*1720*/  FFMA R3, R2, R6, R3 ;  /* 0x0000000602037223 */ /* 0x000fc60000000003 */
[----:B------:R-:W-:Y:S01]  /*1730*/  FFMA R2, R2, R7, R5 ;  /* 0x0000000702027223 */ /* 0x000fe20000000005 */
        /* <DEDUP_REMOVED lines=11> */
.L_x_30:
[----:B------:R-:W-:Y:S01]  /*17f0*/  FMUL.FTZ R0, R93, R4 ;  /* 0x000000045d007220 */ /* 0x000fe20000410000 */
[----:B------:R-:W-:-:S03]  /*1800*/  FMUL.FTZ R4, R4, 0.5 ;  /* 0x3f00000004047820 */ /* 0x000fc60000410000 */
[----:B------:R-:W-:-:S04]  /*1810*/  FFMA R5, -R0, R0, R93 ;  /* 0x0000000000057223 */ /* 0x000fc8000000015d */
[----:B------:R-:W-:-:S07]  /*1820*/  FFMA R0, R5, R4, R0 ;  /* 0x0000000405007223 */ /* 0x000fce0000000000 */
.L_x_31:
[----:B------:R-:W-:Y:S05]  /*1830*/  BSYNC.RECONVERGENT B0 ;  /* 0x0000000000007941 */ /* 0x000fea0003800200 */
.L_x_29:
[----:B------:R-:W-:Y:S01]  /*1840*/  FSETP.GT.AND P0, PT, R0, 9.9999999392252902908e-09, PT ;  /* 0x322bcc770000780b */ /* 0x000fe20003f04000 */
[----:B------:R-:W-:Y:S01]  /*1850*/  BSSY.RECONVERGENT B1, `(.L_x_32) ;  /* 0x0000015000017945 */ /* 0x000fe20003800200 */
[----:B------:R-:W-:Y:S01]  /*1860*/  HFMA2 R7, -RZ, RZ, 0, 0 ;  /* 0x00000000ff077431 */ /* 0x000fe200000001ff */
[----:B------:R-:W-:Y:S01]  /*1870*/  MOV R4, RZ ;  /* 0x000000ff00047202 */ /* 0x000fe20000000f00 */
[----:B------:R-:W-:-:S09]  /*1880*/  HFMA2 R69, -RZ, RZ, 0, 0 ;  /* 0x00000000ff457431 */ /* 0x000fd200000001ff */
        /* <DEDUP_REMOVED lines=9> */
.L_x_35:
[----:B------:R-:W0:Y:S02]  /*1920*/  MUFU.RCP R9, R0 ;  /* 0x0000000000097308 */ /* 0x000e240000001000 */
[----:B0-----:R-:W-:-:S04]  /*1930*/  FFMA R4, R9, R0, -1 ;  /* 0xbf80000009047423 */ /* 0x001fc80000000000 */
[----:B------:R-:W-:-:S04]  /*1940*/  FADD.FTZ R4, -R4, -RZ ;  /* 0x800000ff04047221 */ /* 0x000fc80000010100 */
[----:B------:R-:W-:-:S07]  /*1950*/  FFMA R9, R9, R4, R9 ;  /* 0x0000000409097223 */ /* 0x000fce0000000009 */
.L_x_36:
[----:B------:R-:W-:Y:S05]  /*1960*/  BSYNC.RECONVERGENT B2 ;  /* 0x0000000000027941 */ /* 0x000fea0003800200 */
.L_x_34:
[-C--:B------:R-:W-:Y:S01]  /*1970*/  FMUL R7, R8, R9.reuse ;  /* 0x0000000908077220 */ /* 0x080fe20000400000 */
[-C--:B------:R-:W-:Y:S01]  /*1980*/  FMUL R4, R3, R9.reuse ;  /* 0x0000000903047220 */ /* 0x080fe20000400000 */
[----:B------:R-:W-:-:S07]  /*1990*/  FMUL R69, R2, R9 ;  /* 0x0000000902457220 */ /* 0x000fce0000400000 */
.L_x_33:
[----:B------:R-:W-:Y:S05]  /*19a0*/  BSYNC.RECONVERGENT B1 ;  /* 0x0000000000017941 */ /* 0x000fea0003800200 */
.L_x_32:
[----:B------:R-:W0:Y:S01]  /*19b0*/  LDCU UR5, c[0x0][0x3a4] ;  /* 0x00007480ff0577ac */ /* 0x000e220008000800 */
[----:B------:R-:W-:Y:S02]  /*19c0*/  MOV R68, RZ ;  /* 0x000000ff00447202 */ /* 0x000fe40000000f00 */
[----:B------:R-:W-:Y:S01]  /*19d0*/  CS2R R66, SRZ ;  /* 0x0000000000427805 */ /* 0x000fe2000001ff00 */
[----:B0-----:R-:W-:-:S09]  /*19e0*/  UISETP.GE.AND UP0, UPT, UR5, 0x1, UPT ;  /* 0x000000010500788c */ /* 0x001fd2000bf06270 */
[----:B------:R-:W-:Y:S05]  /*19f0*/  BRA.U !UP0, `(.L_x_37) ;  /* 0x000000ad08587547 */ /* 0x000fea000b800000 */
[----:B------:R-:W0:Y:S01]  /*1a00*/  LDCU.64 UR10, c[0x0][0x3b0] ;  /* 0x00007600ff0a77ac */ /* 0x000e220008000a00 */
[----:B------:R-:W-:Y:S01]  /*1a10*/  HFMA2 R65, -RZ, RZ, 1.875, 0 ;  /* 0x3f800000ff417431 */ /* 0x000fe200000001ff */
[----:B------:R-:W-:Y:S01]  /*1a20*/  BSSY.RECONVERGENT B2, `(.L_x_37) ;  /* 0x0000ad3000027945 */ /* 0x000fe20003800200 */
[----:B------:R-:W-:Y:S01]  /*1a30*/  HFMA2 R62, -RZ, RZ, 1.875, 0 ;  /* 0x3f800000ff3e7431 */ /* 0x000fe200000001ff */
[----:B------:R-:W1:Y:S01]  /*1a40*/  LDCU UR5, c[0x0][0x3b8] ;  /* 0x00007700ff0577ac */ /* 0x000e620008000800 */
[----:B------:R-:W-:Y:S01]  /*1a50*/  HFMA2 R68, -RZ, RZ, 0, 0 ;  /* 0x00000000ff447431 */ /* 0x000fe200000001ff */
[----:B------:R-:W-:Y:S02]  /*1a60*/  CS2R R66, SRZ ;  /* 0x0000000000427805 */ /* 0x000fe4000001ff00 */
[----:B------:R-:W-:Y:S01]  /*1a70*/  MOV R64, RZ ;  /* 0x000000ff00407202 */ /* 0x000fe20000000f00 */
[----:B------:R-:W2:Y:S01]  /*1a80*/  LDCU UR6, c[0x0][0x3ac] ;  /* 0x00007580ff0677ac */ /* 0x000ea20008000800 */
[----:B------:R-:W-:Y:S01]  /*1a90*/  MOV R63, 0x3f800000 ;  /* 0x3f800000003f7802 */ /* 0x000fe20000000f00 */
[----:B0-----:R-:W-:Y:S01]  /*1aa0*/  IMAD.U32 R3, RZ, RZ, UR11 ;  /* 0x0000000bff037e24 */ /* 0x001fe2000f8e00ff */
[----:B------:R-:W-:Y:S01]  /*1ab0*/  MOV R2, UR10 ;  /* 0x0000000a00027c02 */ /* 0x000fe20008000f00 */
[----:B-1----:R-:W-:-:S07]  /*1ac0*/  IMAD.U32 R8, RZ, RZ, UR5 ;  /* 0x00000005ff087e24 */ /* 0x002fce000f8e00ff */
.L_x_336:
[----:B------:R-:W0:Y:S01]  /*1ad0*/  LDCU UR5, c[0x0][0x3a0] ;  /* 0x00007400ff0577ac */ /* 0x000e220008000800 */
[----:B------:R-:W-:Y:S01]  /*1ae0*/  BSSY.RECONVERGENT B3, `(.L_x_38) ;  /* 0x00004b2000037945 */ /* 0x000fe20003800200 */
[----:B------:R-:W-:Y:S02]  /*1af0*/  MOV R9, 0x7149f2ca ;  /* 0x7149f2ca00097802 */ /* 0x000fe40000000f00 */
[----:B0-----:R-:W-:-:S13]  /*1b00*/  ISETP.NE.AND P6, PT, RZ, UR5, PT ;  /* 0x00000005ff007c0c */ /* 0x001fda000bfc5270 */
[----:B------:R-:W-:Y:S05]  /*1b10*/  @!P6 BRA `(.L_x_39) ;  /* 0x000000300004e947 */ /* 0x000fea0003800000 */
[----:B------:R-:W-:Y:S01]  /*1b20*/  UISETP.NE.AND UP0, UPT, UR5, 0x1, UPT ;  /* 0x000000010500788c */ /* 0x000fe2000bf05270 */
[----:B------:R-:W-:-:S08]  /*1b30*/  MOV R5, 0x7149f2ca ;  /* 0x7149f2ca00057802 */ /* 0x000fd00000000f00 */
[----:B------:R-:W-:Y:S05]  /*1b40*/  BRA.U !UP0, `(.L_x_40) ;  /* 0x0000001108547547 */ /* 0x000fea000b800000 */
[----:B------:R-:W0:Y:S01]  /*1b50*/  LDCU UR5, c[0x0][0x3ac] ;  /* 0x00007580ff0577ac */ /* 0x000e220008000800 */
[----:B------:R-:W-:Y:S01]  /*1b60*/  HFMA2 R101, -RZ, RZ, 10824, -13904 ;  /* 0x7149f2caff657431 */ /* 0x000fe200000001ff */
[----:B------:R-:W-:Y:S01]  /*1b70*/  MOV R0, RZ ;  /* 0x000000ff00007202 */ /* 0x000fe20000000f00 */
[----:B0-----:R-:W-:-:S09]  /*1b80*/  UISETP.GE.AND UP0, UPT, UR5, 0x1, UPT ;  /* 0x000000010500788c */ /* 0x001fd2000bf06270 */
[----:B------:R-:W-:Y:S05]  /*1b90*/  BRA.U !UP0, `(.L_x_41) ;  /* 0x0000000d08487547 */ /* 0x000fea000b800000 */
[----:B------:R-:W-:Y:S01]  /*1ba0*/  FMUL R0, R4, R4 ;  /* 0x0000000404007220 */ /* 0x000fe20000400000 */
[----:B------:R-:W-:Y:S02]  /*1bb0*/  MOV R101, 0x7149f2ca ;  /* 0x7149f2ca00657802 */ /* 0x000fe40000000f00 */
[----:B------:R-:W-:Y:S01]  /*1bc0*/  MOV R99, RZ ;  /* 0x000000ff00637202 */ /* 0x000fe20000000f00 */
[----:B------:R-:W-:Y:S01]  /*1bd0*/  FFMA R6, R7, R7, R0 ;  /* 0x0000000707067223 */ /* 0x000fe20000000000 */
[----:B------:R-:W-:-:S03]  /*1be0*/  IMAD.MOV.U32 R0, RZ, RZ, RZ ;  /* 0x000000ffff007224 */ /* 0x000fc600078e00ff */
[----:B------:R-:W-:-:S07]  /*1bf0*/  FFMA R97, R69, R69, R6 ;  /* 0x0000004545617223 */ /* 0x000fce0000000006 */
.L_x_64:
[C---:B------:R-:W-:Y:S01]  /*1c00*/  IMAD R9, R99.reuse, 0x7, RZ ;  /* 0x0000000763097824 */ /* 0x040fe200078e02ff */
[----:B------:R-:W-:Y:S01]  /*1c10*/  MOV R98, 0x3fc00000 ;  /* 0x3fc0000000627802 */ /* 0x000fe20000000f00 */
[----:B------:R-:W-:Y:S01]  /*1c20*/  IMAD.HI.U32 R5, R99, -0x33333333, RZ ;  /* 0xcccccccd63057827 */ /* 0x000fe200078e00ff */
[----:B------:R-:W-:Y:S03]  /*1c30*/  BSSY.RECONVERGENT B4, `(.L_x_42) ;  /* 0x00000c5000047945 */ /* 0x000fe60003800200 */
[----:B------:R-:W-:-:S05]  /*1c40*/  IMAD.HI.U32 R6, R9, -0x33333333, RZ ;  /* 0xcccccccd09067827 */ /* 0x000fca00078e00ff */
[----:B------:R-:W-:Y:S02]  /*1c50*/  SHF.R.U32.HI R94, RZ, 0x2, R6 ;  /* 0x00000002ff5e7819 */ /* 0x000fe40000011606 */
[----:B------:R-:W-:-:S03]  /*1c60*/  SHF.R.U32.HI R6, RZ, 0x3, R5 ;  /* 0x00000003ff067819 */ /* 0x000fc60000011605 */
[----:B------:R-:W-:Y:S02]  /*1c70*/  IMAD R94, R94, -0x5, R9 ;  /* 0xfffffffb5e5e7824 */ /* 0x000fe400078e0209 */
[----:B------:R-:W-:Y:S02]  /*1c80*/  HFMA2 R9, -RZ, RZ, 1.44921875, -19.203125 ;  /* 0x3dcccccdff097431 */ /* 0x000fe400000001ff */
[----:B------:R-:W-:Y:S01]  /*1c90*/  IMAD R5, R6, -0xa, R99 ;  /* 0xfffffff606057824 */ /* 0x000fe200078e0263 */
[----:B------:R-:W-:-:S04]  /*1ca0*/  I2FP.F32.U32 R94, R94 ;  /* 0x0000005e005e7245 */ /* 0x000fc80000201000 */
[----:B------:R-:W-:Y:S01]  /*1cb0*/  I2FP.F32.U32 R5, R5 ;  /* 0x0000000500057245 */ /* 0x000fe20000201000 */
[----:B------:R-:W-:Y:S01]  /*1cc0*/  FFMA R96, R94, R9, 0.30000001192092895508 ;  /* 0x3e99999a5e607423 */ /* 0x000fe20000000009 */
[----:B------:R-:W-:-:S03]  /*1cd0*/  I2FP.F32.U32 R9, R6 ;  /* 0x0000000600097245 */ /* 0x000fc60000201000 */
[----:B------:R-:W-:Y:S01]  /*1ce0*/  FADD R43, R5, -4.5 ;  /* 0xc0900000052b7421 */ /* 0x000fe20000000000 */
[----:B------:R-:W-:Y:S01]  /*1cf0*/  FADD R5, -R96, R3 ;  /* 0x0000000360057221 */ /* 0x000fe20000000100 */
[----:B------:R-:W-:Y:S02]  /*1d00*/  FFMA R9, R9, -R98, -2 ;  /* 0xc000000009097423 */ /* 0x000fe40000000862 */
[----:B------:R-:W-:Y:S01]  /*1d10*/  FADD R6, -R43, R2 ;  /* 0x000000022b067221 */ /* 0x000fe20000000100 */
[C---:B------:R-:W-:Y:S01]  /*1d20*/  FMUL R93, R5.reuse, R5 ;  /* 0x00000005055d7220 */ /* 0x040fe20000400000 */
[----:B------:R-:W-:Y:S01]  /*1d30*/  FMUL R98, R5, R4 ;  /* 0x0000000405627220 */ /* 0x000fe20000400000 */
[----:B------:R-:W-:Y:S02]  /*1d40*/  FADD R94, -R9, R8 ;  /* 0x00000008095e7221 */ /* 0x000fe40000000100 */
[C---:B------:R-:W-:Y:S01]  /*1d50*/  FFMA R93, R6.reuse, R6, R93 ;  /* 0x00000006065d7223 */ /* 0x040fe2000000005d */
[----:B------:R-:W-:-:S03]  /*1d60*/  FFMA R98, R6, R7, R98 ;  /* 0x0000000706627223 */ /* 0x000fc60000000062 */
[C---:B------:R-:W-:Y:S01]  /*1d70*/  FFMA R93, R94.reuse, R94, R93 ;  /* 0x0000005e5e5d7223 */ /* 0x040fe2000000005d */
[----:B------:R-:W-:-:S03]  /*1d80*/  FFMA R5, R94, R69, R98 ;  /* 0x000000455e057223 */ /* 0x000fc60000000062 */
[----:B------:R-:W-:-:S04]  /*1d90*/  FFMA R6, -R96, R96, R93 ;  /* 0x0000006060067223 */ /* 0x000fc8000000015d */
[----:B------:R-:W-:-:S04]  /*1da0*/  FMUL R6, R97, R6 ;  /* 0x0000000661067220 */ /* 0x000fc80000400000 */
[----:B------:R-:W-:-:S05]  /*1db0*/  FFMA R93, R5, R5, -R6 ;  /* 0x00000005055d7223 */ /* 0x000fca0000000806 */
[----:B------:R-:W-:-:S13]  /*1dc0*/  FSETP.GEU.AND P0, PT, R93, RZ, PT ;  /* 0x000000ff5d00720b */ /* 0x000fda0003f0e000 */
[----:B------:R-:W-:Y:S05]  /*1dd0*/  @!P0 BRA `(.L_x_43) ;  /* 0x0000000800a88947 */ /* 0x000fea0003800000 */
[----:B------:R-:W-:Y:S01]  /*1de0*/  IADD3 R94, PT, PT, R93, -0xd000000, RZ ;  /* 0xf30000005d5e7810 */ /* 0x000fe20007ffe0ff */
[----:B------:R0:W1:Y:S01]  /*1df0*/  MUFU.RSQ R6, R93 ;  /* 0x0000005d00067308 */ /* 0x0000620000001400 */
[----:B------:R-:W-:Y:S02]  /*1e00*/  BSSY.RECONVERGENT B0, `(.L_x_44) ;  /* 0x000000b000007945 */ /* 0x000fe40003800200 */
[----:B------:R-:W-:-:S13]  /*1e10*/  ISETP.GT.U32.AND P0, PT, R94, 0x727fffff, PT ;  /* 0x727fffff5e00780c */ /* 0x000fda0003f04070 */
[----:B0-----:R-:W-:Y:S05]  /*1e20*/  @!P0 BRA `(.L_x_45) ;  /* 0x0000000000108947 */ /* 0x001fea0003800000 */
[----:B-1----:R-:W-:-:S07]  /*1e30*/  MOV R6, 0x1e50 ;  /* 0x00001e5000067802 */ /* 0x002fce0000000f00 */
[----:B--2---:R-:W-:Y:S05]  /*1e40*/  CALL.REL.NOINC `($__internal_1_$__cuda_sm20_sqrt_rn_f32_slowpath) ;  /* 0x000000c000547944 */ /* 0x004fea0003c00000 */
[----:B------:R-:W-:Y:S01]  /*1e50*/  MOV R100, R95 ;  /* 0x0000005f00647202 */ /* 0x000fe20000000f00 */
[----:B------:R-:W-:Y:S06]  /*1e60*/  BRA `(.L_x_46) ;  /* 0x0000000000107947 */ /* 0x000fec0003800000 */
.L_x_45:
[----:B-1----:R-:W-:Y:S01]  /*1e70*/  FMUL.FTZ R100, R93, R6 ;  /* 0x000000065d647220 */ /* 0x002fe20000410000 */
[----:B------:R-:W-:-:S03]  /*1e80*/  FMUL.FTZ R6, R6, 0.5 ;  /* 0x3f00000006067820 */ /* 0x000fc60000410000 */
[----:B------:R-:W-:-:S04]  /*1e90*/  FFMA R93, -R100, R100, R93 ;  /* 0x00000064645d7223 */ /* 0x000fc8000000015d */
[----:B------:R-:W-:-:S07]  /*1ea0*/  FFMA R100, R93, R6, R100 ;  /* 0x000000065d647223 */ /* 0x000fce0000000064 */
.L_x_46:
[----:B--2---:R-:W-:Y:S05]  /*1eb0*/  BSYNC.RECONVERGENT B0 ;  /* 0x0000000000007941 */ /* 0x004fea0003800200 */
.L_x_44:
[----:B------:R-:W0:Y:S01]  /*1ec0*/  MUFU.RCP R94, R97 ;  /* 0x00000061005e7308 */ /* 0x000e220000001000 */
[----:B------:R-:W-:Y:S01]  /*1ed0*/  FADD R6, -R5, -R100 ;  /* 0x8000006405067221 */ /* 0x000fe20000000100 */
[----:B------:R-:W-:Y:S06]  /*1ee0*/  BSSY.RECONVERGENT B5, `(.L_x_47) ;  /* 0x000000c000057945 */ /* 0x000fec0003800200 */
[----:B------:R-:W1:Y:S01]  /*1ef0*/  FCHK P0, R6, R97 ;  /* 0x0000006106007302 */ /* 0x000e620000000000 */
[----:B0-----:R-:W-:-:S04]  /*1f00*/  FFMA R93, -R97, R94, 1 ;  /* 0x3f800000615d7423 */ /* 0x001fc8000000015e */
[----:B------:R-:W-:-:S04]  /*1f10*/  FFMA R93, R94, R93, R94 ;  /* 0x0000005d5e5d7223 */ /* 0x000fc8000000005e */
[----:B------:R-:W-:-:S04]  /*1f20*/  FFMA R94, R6, R93, RZ ;  /* 0x0000005d065e7223 */ /* 0x000fc800000000ff */
[----:B------:R-:W-:-:S04]  /*1f30*/  FFMA R95, -R97, R94, R6 ;  /* 0x0000005e615f7223 */ /* 0x000fc80000000106 */
[----:B------:R-:W-:Y:S01]  /*1f40*/  FFMA R98, R93, R95, R94 ;  /* 0x0000005f5d627223 */ /* 0x000fe2000000005e */
[----:B-1----:R-:W-:Y:S06]  /*1f50*/  @!P0 BRA `(.L_x_48) ;  /* 0x0000000000108947 */ /* 0x002fec0003800000 */
[----:B------:R-:W-:Y:S02]  /*1f60*/  MOV R110, R97 ;  /* 0x00000061006e7202 */ /* 0x000fe40000000f00 */
[----:B------:R-:W-:-:S07]  /*1f70*/  MOV R94, 0x1f90 ;  /* 0x00001f90005e7802 */ /* 0x000fce0000000f00 */
[----:B------:R-:W-:Y:S05]  /*1f80*/  CALL.REL.NOINC `($__internal_2_$__cuda_sm3x_div_rn_noftz_f32_slowpath) ;  /* 0x000000c0005c7944 */ /* 0x000fea0003c00000 */
[----:B------:R-:W-:-:S07]  /*1f90*/  MOV R98, R6 ;  /* 0x0000000600627202 */ /* 0x000fce0000000f00 */
.L_x_48:
[----:B------:R-:W-:Y:S05]  /*1fa0*/  BSYNC.RECONVERGENT B5 ;  /* 0x0000000000057941 */ /* 0x000fea0003800200 */
.L_x_47:
[C---:B------:R-:W-:Y:S01]  /*1fb0*/  FSETP.GT.AND P0, PT, R98.reuse, R101, PT ;  /* 0x000000656200720b */ /* 0x040fe20003f04000 */
[----:B------:R-:W-:Y:S01]  /*1fc0*/  BSSY.RELIABLE B5, `(.L_x_49) ;  /* 0x0000017000057945 */ /* 0x000fe20003800100 */
[----:B------:R-:W-:-:S13]  /*1fd0*/  FSETP.GEU.AND P1, PT, R98, 0.0010000000474974513054, PT ;  /* 0x3a83126f6200780b */ /* 0x000fda0003f2e000 */
[----:B------:R-:W-:Y:S05]  /*1fe0*/  @!P0 BRA P1, `(.L_x_50) ;  /* 0x0000000000508947 */ /* 0x000fea0000800000 */
[----:B------:R-:W0:Y:S01]  /*1ff0*/  MUFU.RCP R6, R97 ;  /* 0x0000006100067308 */ /* 0x000e220000001000 */
[----:B------:R-:W-:Y:S01]  /*2000*/  FADD R100, -R5, R100 ;  /* 0x0000006405647221 */ /* 0x000fe20000000100 */
        /* <DEDUP_REMOVED lines=8> */
[----:B------:R-:W-:Y:S01]  /*2090*/  IMAD.MOV.U32 R6, RZ, RZ, R100 ;  /* 0x000000ffff067224 */ /* 0x000fe200078e0064 */
[----:B------:R-:W-:Y:S02]  /*20a0*/  MOV R110, R97 ;  /* 0x00000061006e7202 */ /* 0x000fe40000000f00 */
[----:B------:R-:W-:-:S07]  /*20b0*/  MOV R94, 0x20d0 ;  /* 0x000020d0005e7802 */ /* 0x000fce0000000f00 */
[----:B------:R-:W-:Y:S05]  /*20c0*/  CALL.REL.NOINC `($__internal_2_$__cuda_sm3x_div_rn_noftz_f32_slowpath) ;  /* 0x000000c0000c7944 */ /* 0x000fea0003c00000 */
.L_x_52:
[----:B------:R-:W-:Y:S05]  /*20d0*/  BSYNC.RECONVERGENT B6 ;  /* 0x0000000000067941 */ /* 0x000fea0003800200 */
.L_x_51:
[----:B------:R-:W-:-:S04]  /*20e0*/  FSETP.GT.AND P0, PT, R6, R101, PT ;  /* 0x000000650600720b */ /* 0x000fc80003f04000 */
[----:B------:R-:W-:-:S13]  /*20f0*/  FSETP.LT.OR P0, PT, R6, 0.0010000000474974513054, P0 ;  /* 0x3a83126f0600780b */ /* 0x000fda0000701400 */
[----:B------:R-:W-:Y:S05]  /*2100*/  @P0 BREAK.RELIABLE B5 ;  /* 0x0000000000050942 */ /* 0x000fea0003800100 */
[----:B------:R-:W-:Y:S05]  /*2110*/  @P0 BRA `(.L_x_43) ;  /* 0x0000000400d80947 */ /* 0x000fea0003800000 */
[----:B------:R-:W-:-:S07]  /*2120*/  MOV R98, R6 ;  /* 0x0000000600627202 */ /* 0x000fce0000000f00 */
.L_x_50:
[----:B------:R-:W-:Y:S05]  /*2130*/  BSYNC.RELIABLE B5 ;  /* 0x0000000000057941 */ /* 0x000fea0003800100 */
.L_x_49:
[C---:B------:R-:W-:Y:S01]  /*2140*/  FFMA R61, R98.reuse, R4, R3 ;  /* 0x00000004623d7223 */ /* 0x040fe20000000003 */
[C---:B------:R-:W-:Y:S01]  /*2150*/  FFMA R60, R98.reuse, R7, R2 ;  /* 0x00000007623c7223 */ /* 0x040fe20000000002 */
[----:B------:R-:W-:Y:S01]  /*2160*/  FFMA R59, R98, R69, R8 ;  /* 0x00000045623b7223 */ /* 0x000fe20000000008 */
[----:B------:R-:W-:Y:S01]  /*2170*/  BSSY.RECONVERGENT B0, `(.L_x_53) ;  /* 0x0000013000007945 */ /* 0x000fe20003800200 */
[----:B------:R-:W-:Y:S01]  /*2180*/  FADD R96, -R96, R61 ;  /* 0x0000003d60607221 */ /* 0x000fe20000000100 */
[----:B------:R-:W-:Y:S01]  /*2190*/  FADD R43, -R43, R60 ;  /* 0x0000003c2b2b7221 */ /* 0x000fe20000000100 */
[----:B------:R-:W-:Y:S02]  /*21a0*/  FADD R52, -R9, R59 ;  /* 0x0000003b09347221 */ /* 0x000fe40000000100 */
[----:B------:R-:W-:-:S04]  /*21b0*/  FMUL R0, R96, R96 ;  /* 0x0000006060007220 */ /* 0x000fc80000400000 */
[----:B------:R-:W-:-:S04]  /*21c0*/  FFMA R5, R43, R43, R0 ;  /* 0x0000002b2b057223 */ /* 0x000fc80000000000 */
[----:B------:R-:W-:-:S04]  /*21d0*/  FFMA R93, R52, R52, R5 ;  /* 0x00000034345d7223 */ /* 0x000fc80000000005 */
[----:B------:R0:W1:Y:S01]  /*21e0*/  MUFU.RSQ R6, R93 ;  /* 0x0000005d00067308 */ /* 0x0000620000001400 */
[----:B------:R-:W-:-:S04]  /*21f0*/  IADD3 R0, PT, PT, R93, -0xd000000, RZ ;  /* 0xf30000005d007810 */ /* 0x000fc80007ffe0ff */
[----:B------:R-:W-:-:S13]  /*2200*/  ISETP.GT.U32.AND P0, PT, R0, 0x727fffff, PT ;  /* 0x727fffff0000780c */ /* 0x000fda0003f04070 */
[----:B01----:R-:W-:Y:S05]  /*2210*/  @!P0 BRA `(.L_x_54) ;  /* 0x0000000000108947 */ /* 0x003fea0003800000 */
[----:B------:R-:W-:-:S07]  /*2220*/  MOV R6, 0x2240 ;  /* 0x0000224000067802 */ /* 0x000fce0000000f00 */
[----:B------:R-:W-:Y:S05]  /*2230*/  CALL.REL.NOINC `($__internal_1_$__cuda_sm20_sqrt_rn_f32_slowpath) ;  /* 0x000000bc00587944 */ /* 0x000fea0003c00000 */
[----:B------:R-:W-:Y:S01]  /*2240*/  MOV R0, R95 ;  /* 0x0000005f00007202 */ /* 0x000fe20000000f00 */
[----:B------:R-:W-:Y:S06]  /*2250*/  BRA `(.L_x_55) ;  /* 0x0000000000107947 */ /* 0x000fec0003800000 */
.L_x_54:
[----:B------:R-:W-:Y:S01]  /*2260*/  FMUL.FTZ R0, R93, R6 ;  /* 0x000000065d007220 */ /* 0x000fe20000410000 */
[----:B------:R-:W-:-:S03]  /*2270*/  FMUL.FTZ R6, R6, 0.5 ;  /* 0x3f00000006067820 */ /* 0x000fc60000410000 */
[----:B------:R-:W-:-:S04]  /*2280*/  FFMA R5, -R0, R0, R93 ;  /* 0x0000000000057223 */ /* 0x000fc8000000015d */
[----:B------:R-:W-:-:S07]  /*2290*/  FFMA R0, R5, R6, R0 ;  /* 0x0000000605007223 */ /* 0x000fce0000000000 */
.L_x_55:
[----:B------:R-:W-:Y:S05]  /*22a0*/  BSYNC.RECONVERGENT B0 ;  /* 0x0000000000007941 */ /* 0x000fea0003800200 */
.L_x_53:
        /* <DEDUP_REMOVED lines=13> */
.L_x_59:
[----:B------:R-:W0:Y:S02]  /*2380*/  MUFU.RCP R9, R0 ;  /* 0x0000000000097308 */ /* 0x000e240000001000 */
[----:B0-----:R-:W-:-:S04]  /*2390*/  FFMA R5, R9, R0, -1 ;  /* 0xbf80000009057423 */ /* 0x001fc80000000000 */
[----:B------:R-:W-:-:S04]  /*23a0*/  FADD.FTZ R6, -R5, -RZ ;  /* 0x800000ff05067221 */ /* 0x000fc80000010100 */
[----:B------:R-:W-:-:S07]  /*23b0*/  FFMA R9, R9, R6, R9 ;  /* 0x0000000609097223 */ /* 0x000fce0000000009 */
.L_x_60:
[----:B------:R-:W-:Y:S05]  /*23c0*/  BSYNC.RECONVERGENT B5 ;  /* 0x0000000000057941 */ /* 0x000fea0003800200 */
.L_x_58:
[-C--:B------:R-:W-:Y:S01]  /*23d0*/  FMUL R58, R43, R9.reuse ;  /* 0x000000092b3a7220 */ /* 0x080fe20000400000 */
[-C--:B------:R-:W-:Y:S01]  /*23e0*/  FMUL R57, R96, R9.reuse ;  /* 0x0000000960397220 */ /* 0x080fe20000400000 */
[----:B------:R-:W-:-:S07]  /*23f0*/  FMUL R56, R52, R9 ;  /* 0x0000000934387220 */ /* 0x000fce0000400000 */
.L_x_57:
[----:B------:R-:W-:Y:S05]  /*2400*/  BSYNC.RECONVERGENT B1 ;  /* 0x0000000000017941 */ /* 0x000fea0003800200 */
.L_x_56:
[----:B------:R-:W-:Y:S01]  /*2410*/  IMAD R0, R99, 0x13, RZ ;  /* 0x0000001363007824 */ /* 0x000fe200078e02ff */
[----:B------:R-:W-:-:S03]  /*2420*/  MOV R9, 0x3e2aaaab ;  /* 0x3e2aaaab00097802 */ /* 0x000fc60000000f00 */
[----:B------:R-:W-:-:S04]  /*2430*/  IMAD.HI.U32 R5, R0, 0x24924925, RZ ;  /* 0x2492492500057827 */ /* 0x000fc800078e00ff */
[----:B------:R-:W-:-:S05]  /*2440*/  IMAD.IADD R6, R0, 0x1, -R5 ;  /* 0x0000000100067824 */ /* 0x000fca00078e0a05 */
[----:B------:R-:W-:-:S04]  /*2450*/  LEA.HI R6, R6, R5, RZ, 0x1f ;  /* 0x0000000506067211 */ /* 0x000fc800078ff8ff */
[----:B------:R-:W-:-:S05]  /*2460*/  SHF.R.U32.HI R5, RZ, 0x2, R6 ;  /* 0x00000002ff057819 */ /* 0x000fca0000011606 */
[----:B------:R-:W-:Y:S02]  /*2470*/  IMAD R5, R5, -0x7, R0 ;  /* 0xfffffff905057824 */ /* 0x000fe400078e0200 */
[----:B------:R-:W-:-:S03]  /*2480*/  HFMA2 R0, -RZ, RZ, 1.875, 0 ;  /* 0x3f800000ff007431 */ /* 0x000fc600000001ff */
[----:B------:R-:W-:-:S05]  /*2490*/  I2FP.F32.U32 R5, R5 ;  /* 0x0000000500057245 */ /* 0x000fca0000201000 */
[----:B------:R-:W-:Y:S01]  /*24a0*/  FMUL R6, R5, 0.69999998807907104492 ;  /* 0x3f33333305067820 */ /* 0x000fe20000400000 */
[----:B------:R-:W-:-:S03]  /*24b0*/  FFMA R0, R9, -6, R0 ;  /* 0xc0c0000009007823 */ /* 0x000fc60000000000 */
[----:B------:R-:W0:Y:S01]  /*24c0*/  FCHK P0, R6, 6 ;  /* 0x40c0000006007902 */ /* 0x000e220000000000 */
[----:B------:R-:W-:Y:S01]  /*24d0*/  FFMA R5, R0, R9, 0.16666667163372039795 ;  /* 0x3e2aaaab00057423 */ /* 0x000fe20000000009 */
[----:B------:R-:W-:-:S03]  /*24e0*/  IMAD R9, R99, 0x5555555d, RZ ;  /* 0x5555555d63097824 */ /* 0x000fc600078e02ff */
[----:B------:R-:W-:Y:S02]  /*24f0*/  FFMA R0, R6, R5, RZ ;  /* 0x0000000506007223 */ /* 0x000fe400000000ff */
[----:B------:R-:W-:Y:S02]  /*2500*/  ISETP.GE.U32.AND P1, PT, R9, 0x55555556, PT ;  /* 0x555555560900780c */ /* 0x000fe40003f26070 */
[----:B------:R-:W-:Y:S02]  /*2510*/  FFMA R9, R0, -6, R6 ;  /* 0xc0c0000000097823 */ /* 0x000fe40000000006 */
[----:B------:R-:W-:Y:S02]  /*2520*/  FSEL R55, RZ, 1, P1 ;  /* 0x3f800000ff377808 */ /* 0x000fe40000800000 */
[----:B------:R-:W-:Y:S01]  /*2530*/  FFMA R0, R5, R9, R0 ;  /* 0x0000000905007223 */ /* 0x000fe20000000000 */
[----:B0-----:R-:W-:Y:S06]  /*2540*/  @!P0 BRA `(.L_x_61) ;  /* 0x0000000000108947 */ /* 0x001fec0003800000 */
[----:B------:R-:W-:Y:S02]  /*2550*/  MOV R110, 0x40c00000 ;  /* 0x40c00000006e7802 */ /* 0x000fe40000000f00 */
[----:B------:R-:W-:-:S07]  /*2560*/  MOV R94, 0x2580 ;  /* 0x00002580005e7802 */ /* 0x000fce0000000f00 */
[----:B------:R-:W-:Y:S05]  /*2570*/  CALL.REL.NOINC `($__internal_2_$__cuda_sm3x_div_rn_noftz_f32_slowpath) ;  /* 0x000000b800e07944 */ /* 0x000fea0003c00000 */
[----:B------:R-:W-:-:S07]  /*2580*/  MOV R0, R6 ;  /* 0x0000000600007202 */ /* 0x000fce0000000f00 */
.L_x_61:
[----:B------:R-:W-:Y:S01]  /*2590*/  IMAD R5, R99, 0x11, RZ ;  /* 0x0000001163057824 */ /* 0x000fe200078e02ff */
[----:B------:R-:W-:Y:S01]  /*25a0*/  MOV R52, 0x3e2aaaab ;  /* 0x3e2aaaab00347802 */ /* 0x000fe20000000f00 */
[----:B------:R-:W-:Y:S02]  /*25b0*/  FADD R54, R0, 0.30000001192092895508 ;  /* 0x3e99999a00367421 */ /* 0x000fe40000000000 */
[----:B------:R-:W-:-:S05]  /*25c0*/  IMAD.HI.U32 R6, R5, 0x24924925, RZ ;  /* 0x2492492505067827 */ /* 0x000fca00078e00ff */
[----:B------:R-:W-:-:S04]  /*25d0*/  IADD3 R9, PT, PT, R5, -R6, RZ ;  /* 0x8000000605097210 */ /* 0x000fc80007ffe0ff */
[----:B------:R-:W-:-:S04]  /*25e0*/  LEA.HI R9, R9, R6, RZ, 0x1f ;  /* 0x0000000609097211 */ /* 0x000fc800078ff8ff */
[----:B------:R-:W-:-:S05]  /*25f0*/  SHF.R.U32.HI R6, RZ, 0x2, R9 ;  /* 0x00000002ff067819 */ /* 0x000fca0000011609 */
[----:B------:R-:W-:Y:S02]  /*2600*/  IMAD R6, R6, -0x7, R5 ;  /* 0xfffffff906067824 */ /* 0x000fe400078e0205 */
[----:B------:R-:W-:-:S03]  /*2610*/  IMAD.MOV.U32 R5, RZ, RZ, 0x40c00000 ;  /* 0x40c00000ff057424 */ /* 0x000fc600078e00ff */
[----:B------:R-:W-:Y:S01]  /*2620*/  I2FP.F32.U32 R6, R6 ;  /* 0x0000000600067245 */ /* 0x000fe20000201000 */
[----:B------:R-:W-:-:S04]  /*2630*/  FFMA R5, R52, -R5, 1 ;  /* 0x3f80000034057423 */ /* 0x000fc80000000805 */
[----:B------:R-:W-:Y:S01]  /*2640*/  FMUL R6, R6, 0.69999998807907104492 ;  /* 0x3f33333306067820 */ /* 0x000fe20000400000 */
[----:B------:R-:W-:-:S03]  /*2650*/  FFMA R5, R5, R52, 0.16666667163372039795 ;  /* 0x3e2aaaab05057423 */ /* 0x000fc60000000034 */
[----:B------:R-:W0:Y:S01]  /*2660*/  FCHK P0, R6, 6 ;  /* 0x40c0000006007902 */ /* 0x000e220000000000 */
[----:B------:R-:W-:-:S04]  /*2670*/  FFMA R9, R6, R5, RZ ;  /* 0x0000000506097223 */ /* 0x000fc800000000ff */
[----:B------:R-:W-:-:S04]  /*2680*/  FFMA R52, R9, -6, R6 ;  /* 0xc0c0000009347823 */ /* 0x000fc80000000006 */
[----:B------:R-:W-:Y:S01]  /*2690*/  FFMA R5, R5, R52, R9 ;  /* 0x0000003405057223 */ /* 0x000fe20000000009 */
[----:B0-----:R-:W-:Y:S06]  /*26a0*/  @!P0 BRA `(.L_x_62) ;  /* 0x0000000000108947 */ /* 0x001fec0003800000 */
[----:B------:R-:W-:Y:S01]  /*26b0*/  HFMA2 R110, -RZ, RZ, 2.375, 0 ;  /* 0x40c00000ff6e7431 */ /* 0x000fe200000001ff */
[----:B------:R-:W-:-:S07]  /*26c0*/  MOV R94, 0x26e0 ;  /* 0x000026e0005e7802 */ /* 0x000fce0000000f00 */
[----:B------:R-:W-:Y:S05]  /*26d0*/  CALL.REL.NOINC `($__internal_2_$__cuda_sm3x_div_rn_noftz_f32_slowpath) ;  /* 0x000000b800887944 */ /* 0x000fea0003c00000 */
[----:B------:R-:W-:-:S07]  /*26e0*/  MOV R5, R6 ;  /* 0x0000000600057202 */ /* 0x000fce0000000f00 */
.L_x_62:
        /* <DEDUP_REMOVED lines=8> */
[----:B------:R-:W-:-:S03]  /*2770*/  HFMA2 R0, -RZ, RZ, 1.541015625, -0.052093505859375 ;  /* 0x3e2aaaabff007431 */ /* 0x000fc600000001ff */
[----:B------:R-:W-:-:S05]  /*2780*/  I2FP.F32.U32 R9, R9 ;  /* 0x0000000900097245 */ /* 0x000fca0000201000 */
[----:B------:R-:W-:Y:S01]  /*2790*/  FMUL R52, R9, 0.69999998807907104492 ;  /* 0x3f33333309347820 */ /* 0x000fe20000400000 */
[----:B------:R-:W-:-:S03]  /*27a0*/  FFMA R43, R0, -R43, 1 ;  /* 0x3f800000002b7423 */ /* 0x000fc6000000082b */
[----:B------:R-:W0:Y:S01]  /*27b0*/  FCHK P0, R52, 6 ;  /* 0x40c0000034007902 */ /* 0x000e220000000000 */
[----:B------:R-:W-:-:S04]  /*27c0*/  FFMA R0, R43, R0, 0.16666667163372039795 ;  /* 0x3e2aaaab2b007423 */ /* 0x000fc80000000000 */
[----:B------:R-:W-:-:S04]  /*27d0*/  FFMA R9, R0, R52, RZ ;  /* 0x0000003400097223 */ /* 0x000fc800000000ff */
[----:B------:R-:W-:-:S04]  /*27e0*/  FFMA R6, R9, -6, R52 ;  /* 0xc0c0000009067823 */ /* 0x000fc80000000034 */
[----:B------:R-:W-:Y:S01]  /*27f0*/  FFMA R6, R0, R6, R9 ;  /* 0x0000000600067223 */ /* 0x000fe20000000009 */
[----:B0-----:R-:W-:Y:S06]  /*2800*/  @!P0 BRA `(.L_x_63) ;  /* 0x0000000000108947 */ /* 0x001fec0003800000 */
[----:B------:R-:W-:Y:S01]  /*2810*/  MOV R6, R52 ;  /* 0x0000003400067202 */ /* 0x000fe20000000f00 */
[----:B------:R-:W-:Y:S01]  /*2820*/  IMAD.MOV.U32 R110, RZ, RZ, 0x40c00000 ;  /* 0x40c00000ff6e7424 */ /* 0x000fe200078e00ff */
[----:B------:R-:W-:-:S07]  /*2830*/  MOV R94, 0x2850 ;  /* 0x00002850005e7802 */ /* 0x000fce0000000f00 */
[----:B------:R-:W-:Y:S05]  /*2840*/  CALL.REL.NOINC `($__internal_2_$__cuda_sm3x_div_rn_noftz_f32_slowpath) ;  /* 0x000000b8002c7944 */ /* 0x000fea0003c00000 */
.L_x_63:
[----:B------:R-:W-:Y:S01]  /*2850*/  FADD R52, R6, 0.30000001192092895508 ;  /* 0x3e99999a06347421 */ /* 0x000fe20000000000 */
[----:B------:R-:W-:Y:S02]  /*2860*/  MOV R101, R98 ;  /* 0x0000006200657202 */ /* 0x000fe40000000f00 */
[----:B------:R-:W-:-:S07]  /*2870*/  MOV R0, 0x1 ;  /* 0x0000000100007802 */ /* 0x000fce0000000f00 */
.L_x_43:
[----:B--2---:R-:W-:Y:S05]  /*2880*/  BSYNC.RECONVERGENT B4 ;  /* 0x0000000000047941 */ /* 0x004fea0003800200 */
.L_x_42:
[----:B------:R-:W-:-:S04]  /*2890*/  IADD3 R99, PT, PT, R99, 0x1, RZ ;  /* 0x0000000163637810 */ /* 0x000fc80007ffe0ff */
[----:B------:R-:W-:-:S13]  /*28a0*/  ISETP.NE.AND P0, PT, R99, UR6, PT ;  /* 0x0000000663007c0c */ /* 0x000fda000bf05270 */
[----:B------:R-:W-:Y:S05]  /*28b0*/  @P0 BRA `(.L_x_64) ;  /* 0xfffffff000d00947 */ /* 0x000fea000383ffff */
.L_x_41:
[----:B------:R-:W-:Y:S01]  /*28c0*/  FFMA R6, RZ, R7, R4 ;  /* 0x00000007ff067223 */ /* 0x000fe20000000004 */
[----:B------:R-:W-:Y:S01]  /*28d0*/  BSSY.RECONVERGENT B4, `(.L_x_65) ;  /* 0x000002d000047945 */ /* 0x000fe20003800200 */
[----:B------:R-:W-:Y:S02]  /*28e0*/  PLOP3.LUT P0, PT, PT, PT, PT, 0x80, 0x8 ;  /* 0x000000000008781c */ /* 0x000fe40003f0f070 */
[----:B------:R-:W-:-:S05]  /*28f0*/  FFMA R5, RZ, R69, R6 ;  /* 0x00000045ff057223 */ /* 0x000fca0000000006 */
[----:B------:R-:W-:-:S13]  /*2900*/  FSETP.GEU.AND P1, PT, |R5|, 9.9999999747524270788e-07, PT ;  /* 0x358637bd0500780b */ /* 0x000fda0003f2e200 */
[----:B------:R-:W-:Y:S05]  /*2910*/  @!P1 BRA `(.L_x_66) ;  /* 0x0000000000a09947 */ /* 0x000fea0003800000 */
[----:B------:R-:W0:Y:S01]  /*2920*/  MUFU.RCP R94, R5 ;  /* 0x00000005005e7308 */ /* 0x000e220000001000 */
[----:B------:R-:W-:Y:S01]  /*2930*/  FFMA R9, RZ, R2, R3 ;  /* 0x00000002ff097223 */ /* 0x000fe20000000003 */
[----:B------:R-:W-:Y:S03]  /*2940*/  BSSY.RECONVERGENT B5, `(.L_x_67) ;  /* 0x000000f000057945 */ /* 0x000fe60003800200 */
[----:B------:R-:W-:-:S04]  /*2950*/  FFMA R6, RZ, R8, R9 ;  /* 0x00000008ff067223 */ /* 0x000fc80000000009 */
[----:B------:R-:W-:-:S04]  /*2960*/  FADD R6, RZ, R6 ;  /* 0x00000006ff067221 */ /* 0x000fc80000000000 */
[----:B------:R-:W1:Y:S01]  /*2970*/  FCHK P1, -R6, R5 ;  /* 0x0000000506007302 */ /* 0x000e620000020100 */
[----:B0-----:R-:W-:-:S04]  /*2980*/  FFMA R9, -R5, R94, 1 ;  /* 0x3f80000005097423 */ /* 0x001fc8000000015e */
[----:B------:R-:W-:-:S04]  /*2990*/  FFMA R9, R94, R9, R94 ;  /* 0x000000095e097223 */ /* 0x000fc8000000005e */
[----:B------:R-:W-:-:S04]  /*29a0*/  FFMA R94, -R6, R9, RZ ;  /* 0x00000009065e7223 */ /* 0x000fc800000001ff */
[----:B------:R-:W-:-:S04]  /*29b0*/  FFMA R43, -R5, R94, -R6 ;  /* 0x0000005e052b7223 */ /* 0x000fc80000000906 */
[----:B------:R-:W-:Y:S01]  /*29c0*/  FFMA R94, R9, R43, R94 ;  /* 0x0000002b095e7223 */ /* 0x000fe2000000005e */
[----:B-1----:R-:W-:Y:S06]  /*29d0*/  @!P1 BRA `(.L_x_68) ;  /* 0x0000000000149947 */ /* 0x002fec0003800000 */
[----:B------:R-:W-:Y:S01]  /*29e0*/  FADD R6, -R6, -RZ ;  /* 0x800000ff06067221 */ /* 0x000fe20000000100 */
[----:B------:R-:W-:Y:S02]  /*29f0*/  MOV R110, R5 ;  /* 0x00000005006e7202 */ /* 0x000fe40000000f00 */
[----:B------:R-:W-:-:S07]  /*2a00*/  MOV R94, 0x2a20 ;  /* 0x00002a20005e7802 */ /* 0x000fce0000000f00 */
[----:B--2---:R-:W-:Y:S05]  /*2a10*/  CALL.REL.NOINC `($__internal_2_$__cuda_sm3x_div_rn_noftz_f32_slowpath) ;  /* 0x000000b400b87944 */ /* 0x004fea0003c00000 */
[----:B------:R-:W-:-:S07]  /*2a20*/  MOV R94, R6 ;  /* 0x00000006005e7202 */ /* 0x000fce0000000f00 */
.L_x_68:
[----:B--2---:R-:W-:Y:S05]  /*2a30*/  BSYNC.RECONVERGENT B5 ;  /* 0x0000000000057941 */ /* 0x004fea0003800200 */
.L_x_67:
[----:B------:R-:W-:-:S04]  /*2a40*/  FSETP.GT.AND P1, PT, R94, R101, PT ;  /* 0x000000655e00720b */ /* 0x000fc80003f24000 */
[----:B------:R-:W-:-:S13]  /*2a50*/  FSETP.LT.OR P1, PT, R94, 0.0010000000474974513054, P1 ;  /* 0x3a83126f5e00780b */ /* 0x000fda0000f21400 */
[----:B------:R-:W-:Y:S05]  /*2a60*/  @P1 BRA `(.L_x_66) ;  /* 0x00000000004c1947 */ /* 0x000fea0003800000 */
[C---:B------:R-:W-:Y:S01]  /*2a70*/  FFMA R51, R94.reuse, R7, R2 ;  /* 0x000000075e337223 */ /* 0x040fe20000000002 */
[----:B------:R-:W-:Y:S01]  /*2a80*/  FFMA R50, R94, R69, R8 ;  /* 0x000000455e327223 */ /* 0x000fe20000000008 */
[----:B------:R-:W-:Y:S02]  /*2a90*/  HFMA2 R44, -RZ, RZ, 1.849609375, 1638 ;  /* 0x3f666666ff2c7431 */ /* 0x000fe400000001ff */
[----:B------:R-:W-:Y:S02]  /*2aa0*/  IMAD.MOV.U32 R48, RZ, RZ, 0x3f800000 ;  /* 0x3f800000ff307424 */ /* 0x000fe400078e00ff */
[----:B------:R-:W-:Y:S01]  /*2ab0*/  FADD R2, R51, R51 ;  /* 0x0000003333027221 */ /* 0x000fe20000000000 */
[----:B------:R-:W-:Y:S01]  /*2ac0*/  FADD R6, R50, R50 ;  /* 0x0000003232067221 */ /* 0x000fe20000000000 */
[----:B------:R-:W-:Y:S01]  /*2ad0*/  FSETP.GEU.AND P1, PT, R5, RZ, PT ;  /* 0x000000ff0500720b */ /* 0x000fe20003f2e000 */
[----:B------:R-:W-:Y:S01]  /*2ae0*/  FFMA R49, R94, R4, R3 ;  /* 0x000000045e317223 */ /* 0x000fe20000000003 */
[----:B------:R-:W-:Y:S01]  /*2af0*/  PLOP3.LUT P0, PT, PT, PT, PT, 0x8, 0x80 ;  /* 0x000000000080781c */ /* 0x000fe20003f0e170 */
[----:B------:R-:W-:Y:S01]  /*2b00*/  F2I.FLOOR.NTZ R9, R6 ;  /* 0x0000000600097305 */ /* 0x000fe20000207100 */
[----:B------:R-:W-:-:S02]  /*2b10*/  FSEL R48, R48, -1, !P1 ;  /* 0xbf80000030307808 */ /* 0x000fc40004800000 */
[----:B------:R-:W-:-:S05]  /*2b20*/  FSEL R47, -RZ, RZ, P1 ;  /* 0x000000ffff2f7208 */ /* 0x000fca0000800100 */
[----:B------:R-:W0:Y:S02]  /*2b30*/  F2I.FLOOR.NTZ R2, R2 ;  /* 0x0000000200027305 */ /* 0x000e240000207100 */
[----:B0-----:R-:W-:-:S04]  /*2b40*/  IADD3 R9, PT, PT, R2, R9, RZ ;  /* 0x0000000902097210 */ /* 0x001fc80007ffe0ff */
[----:B------:R-:W-:-:S04]  /*2b50*/  LOP3.LUT R9, R9, 0x1, RZ, 0xc0, !PT ;  /* 0x0000000109097812 */ /* 0x000fc800078ec0ff */
[----:B------:R-:W-:-:S04]  /*2b60*/  ISETP.NE.U32.AND P2, PT, R9, 0x1, PT ;  /* 0x000000010900780c */ /* 0x000fc80003f45070 */
[C---:B------:R-:W-:Y:S02]  /*2b70*/  FSEL R46, R44.reuse, 0.30000001192092895508, !P2 ;  /* 0x3e99999a2c2e7808 */ /* 0x040fe40005000000 */
[C---:B------:R-:W-:Y:S02]  /*2b80*/  FSEL R45, R44.reuse, 0.25, !P2 ;  /* 0x3e8000002c2d7808 */ /* 0x040fe40005000000 */
[----:B------:R-:W-:-:S07]  /*2b90*/  FSEL R44, R44, 0.20000000298023223877, !P2 ;  /* 0x3e4ccccd2c2c7808 */ /* 0x000fce0005000000 */
.L_x_66:
[----:B--2---:R-:W-:Y:S05]  /*2ba0*/  BSYNC.RECONVERGENT B4 ;  /* 0x0000000000047941 */ /* 0x004fea0003800200 */
.L_x_65:
[----:B------:R-:W-:Y:S01]  /*2bb0*/  MOV R43, 0x3e99999a ;  /* 0x3e99999a002b7802 */ /* 0x000fe20000000f00 */
[----:B------:R-:W-:Y:S06]  /*2bc0*/  @P0 BRA `(.L_x_69) ;  /* 0x00000038008c0947 */ /* 0x000fec0003800000 */
[----:B------:R-:W-:Y:S01]  /*2bd0*/  HFMA2 R55, -RZ, RZ, 0, 0 ;  /* 0x00000000ff377431 */ /* 0x000fe200000001ff */
[----:B------:R-:W-:Y:S01]  /*2be0*/  MOV R43, 0x3f666666 ;  /* 0x3f666666002b7802 */ /* 0x000fe20000000f00 */
[----:B------:R-:W-:Y:S01]  /*2bf0*/  HFMA2 R0, -RZ, RZ, 0, 5.9604644775390625e-08 ;  /* 0x00000001ff007431 */ /* 0x000fe200000001ff */
[----:B------:R-:W-:Y:S01]  /*2c00*/  MOV R54, R46 ;  /* 0x0000002e00367202 */ /* 0x000fe20000000f00 */
[----:B------:R-:W-:Y:S01]  /*2c10*/  IMAD.MOV.U32 R53, RZ, RZ, R45 ;  /* 0x000000ffff357224 */ /* 0x000fe200078e002d */
[----:B------:R-:W-:Y:S01]  /*2c20*/  MOV R52, R44 ;  /* 0x0000002c00347202 */ /* 0x000fe20000000f00 */
[----:B------:R-:W-:Y:S01]  /*2c30*/  IMAD.MOV.U32 R60, RZ, RZ, R51 ;  /* 0x000000ffff3c7224 */ /* 0x000fe200078e0033 */
[-C--:B------:R-:W-:Y:S02]  /*2c40*/  MOV R56, R47.reuse ;  /* 0x0000002f00387202 */ /* 0x080fe40000000f00 */
[----:B------:R-:W-:Y:S02]  /*2c50*/  MOV R57, R48 ;  /* 0x0000003000397202 */ /* 0x000fe40000000f00 */
[----:B------:R-:W-:-:S02]  /*2c60*/  MOV R58, R47 ;  /* 0x0000002f003a7202 */ /* 0x000fc40000000f00 */
[----:B------:R-:W-:Y:S02]  /*2c70*/  MOV R59, R50 ;  /* 0x00000032003b7202 */ /* 0x000fe40000000f00 */
[----:B------:R-:W-:Y:S01]  /*2c80*/  MOV R61, R49 ;  /* 0x00000031003d7202 */ /* 0x000fe20000000f00 */
[----:B------:R-:W-:Y:S06]  /*2c90*/  BRA `(.L_x_69) ;  /* 0x0000003800587947 */ /* 0x000fec0003800000 */
.L_x_40:
[----:B------:R-:W-:Y:S01]  /*2ca0*/  FADD R9, R3, -1 ;  /* 0xbf80000003097421 */ /* 0x000fe20000000000 */
[----:B------:R-:W-:Y:S01]  /*2cb0*/  FADD R0, R2, 0.5 ;  /* 0x3f00000002007421 */ /* 0x000fe20000000000 */
[----:B------:R-:W-:Y:S01]  /*2cc0*/  FADD R6, R8, 2 ;  /* 0x4000000008067421 */ /* 0x000fe20000000000 */
[-C--:B------:R-:W-:Y:S01]  /*2cd0*/  FMUL R52, R4, R4.reuse ;  /* 0x0000000404347220 */ /* 0x080fe20000400000 */
[C---:B------:R-:W-:Y:S01]  /*2ce0*/  FMUL R43, R9.reuse, R9 ;  /* 0x00000009092b7220 */ /* 0x040fe20000400000 */
[----:B------:R-:W-:Y:S01]  /*2cf0*/  FMUL R9, R9, R4 ;  /* 0x0000000409097220 */ /* 0x000fe20000400000 */
[----:B------:R-:W-:Y:S01]  /*2d00*/  BSSY.RECONVERGENT B4, `(.L_x_70) ;  /* 0x0000072000047945 */ /* 0x000fe20003800200 */
[-C--:B------:R-:W-:Y:S01]  /*2d10*/  FFMA R52, R7, R7.reuse, R52 ;  /* 0x0000000707347223 */ /* 0x080fe20000000034 */
[C---:B------:R-:W-:Y:S01]  /*2d20*/  FFMA R43, R0.reuse, R0, R43 ;  /* 0x00000000002b7223 */ /* 0x040fe2000000002b */
[----:B------:R-:W-:Y:S02]  /*2d30*/  FFMA R9, R0, R7, R9 ;  /* 0x0000000700097223 */ /* 0x000fe40000000009 */
[-C--:B------:R-:W-:Y:S01]  /*2d40*/  FFMA R53, R69, R69.reuse, R52 ;  /* 0x0000004545357223 */ /* 0x080fe20000000034 */
[C---:B------:R-:W-:Y:S01]  /*2d50*/  FFMA R43, R6.reuse, R6, R43 ;  /* 0x00000006062b7223 */ /* 0x040fe2000000002b */
[----:B------:R-:W-:-:S03]  /*2d60*/  FFMA R9, R6, R69, R9 ;  /* 0x0000004506097223 */ /* 0x000fc60000000009 */
[----:B------:R-:W-:-:S04]  /*2d70*/  FADD R0, R43, -0.25 ;  /* 0xbe8000002b007421 */ /* 0x000fc80000000000 */
[----:B------:R-:W-:-:S04]  /*2d80*/  FMUL R0, R53, R0 ;  /* 0x0000000035007220 */ /* 0x000fc80000400000 */
[----:B------:R-:W-:Y:S01]  /*2d90*/  FFMA R93, R9, R9, -R0 ;  /* 0x00000009095d7223 */ /* 0x000fe20000000800 */
[----:B------:R-:W-:-:S04]  /*2da0*/  HFMA2 R0, -RZ, RZ, 0, 0 ;  /* 0x00000000ff007431 */ /* 0x000fc800000001ff */
        /* <DEDUP_REMOVED lines=11> */
.L_x_73:
[----:B-1----:R-:W-:Y:S01]  /*2e60*/  FMUL.FTZ R52, R93, R6 ;  /* 0x000000065d347220 */ /* 0x002fe20000410000 */
[----:B------:R-:W-:-:S03]  /*2e70*/  FMUL.FTZ R6, R6, 0.5 ;  /* 0x3f00000006067820 */ /* 0x000fc60000410000 */
[----:B------:R-:W-:-:S04]  /*2e80*/  FFMA R43, -R52, R52, R93 ;  /* 0x00000034342b7223 */ /* 0x000fc8000000015d */
[----:B------:R-:W-:-:S07]  /*2e90*/  FFMA R52, R43, R6, R52 ;  /* 0x000000062b347223 */ /* 0x000fce0000000034 */
.L_x_74:
[----:B--2---:R-:W-:Y:S05]  /*2ea0*/  BSYNC.RECONVERGENT B0 ;  /* 0x0000000000007941 */ /* 0x004fea0003800200 */
.L_x_72:
        /* <DEDUP_REMOVED lines=14> */
.L_x_76:
[----:B------:R-:W-:Y:S05]  /*2f90*/  BSYNC.RECONVERGENT B5 ;  /* 0x0000000000057941 */ /* 0x000fea0003800200 */
.L_x_75:
[C---:B------:R-:W-:Y:S01]  /*2fa0*/  FSETP.GT.AND P0, PT, R54.reuse, 1.00000001504746621988e+30, PT ;  /* 0x7149f2ca3600780b */ /* 0x040fe20003f04000 */
        /* <DEDUP_REMOVED lines=13> */
[----:B------:R-:W-:Y:S01]  /*3080*/  MOV R6, R54 ;  /* 0x0000003600067202 */ /* 0x000fe20000000f00 */
[----:B------:R-:W-:Y:S01]  /*3090*/  IMAD.MOV.U32 R110, RZ, RZ, R53 ;  /* 0x000000ffff6e7224 */ /* 0x000fe200078e0035 */
[----:B------:R-:W-:-:S07]  /*30a0*/  MOV R94, 0x30c0 ;  /* 0x000030c0005e7802 */ /* 0x000fce0000000f00 */
[----:B------:R-:W-:Y:S05]  /*30b0*/  CALL.REL.NOINC `($__internal_2_$__cuda_sm3x_div_rn_noftz_f32_slowpath) ;  /* 0x000000b000107944 */ /* 0x000fea0003c00000 */
.L_x_80:
[----:B------:R-:W-:Y:S05]  /*30c0*/  BSYNC.RECONVERGENT B6 ;  /* 0x0000000000067941 */ /* 0x000fea0003800200 */
.L_x_79:
[----:B------:R-:W-:-:S04]  /*30d0*/  FSETP.GT.AND P0, PT, R6, 1.00000001504746621988e+30, PT ;  /* 0x7149f2ca0600780b */ /* 0x000fc80003f04000 */
[----:B------:R-:W-:-:S13]  /*30e0*/  FSETP.LT.OR P0, PT, R6, 0.0010000000474974513054, P0 ;  /* 0x3a83126f0600780b */ /* 0x000fda0000701400 */
[----:B------:R-:W-:Y:S05]  /*30f0*/  @P0 BREAK.RELIABLE B5 ;  /* 0x0000000000050942 */ /* 0x000fea0003800100 */
[----:B------:R-:W-:Y:S05]  /*3100*/  @P0 BRA `(.L_x_71) ;  /* 0x0000000000c40947 */ /* 0x000fea0003800000 */
[----:B------:R-:W-:-:S07]  /*3110*/  MOV R54, R6 ;  /* 0x0000000600367202 */ /* 0x000fce0000000f00 */
.L_x_78:
[----:B------:R-:W-:Y:S05]  /*3120*/  BSYNC.RELIABLE B5 ;  /* 0x0000000000057941 */ /* 0x000fea0003800100 */
.L_x_77:
[C---:B------:R-:W-:Y:S01]  /*3130*/  FFMA R61, R54.reuse, R4, R3 ;  /* 0x00000004363d7223 */ /* 0x040fe20000000003 */
[C---:B------:R-:W-:Y:S01]  /*3140*/  FFMA R60, R54.reuse, R7, R2 ;  /* 0x00000007363c7223 */ /* 0x040fe20000000002 */
[----:B------:R-:W-:Y:S01]  /*3150*/  FFMA R59, R54, R69, R8 ;  /* 0x00000045363b7223 */ /* 0x000fe20000000008 */
[----:B------:R-:W-:Y:S01]  /*3160*/  BSSY.RECONVERGENT B0, `(.L_x_81) ;  /* 0x0000013000007945 */ /* 0x000fe20003800200 */
[----:B------:R-:W-:Y:S01]  /*3170*/  FADD R43, R61, -1 ;  /* 0xbf8000003d2b7421 */ /* 0x000fe20000000000 */
[----:B------:R-:W-:Y:S01]  /*3180*/  FADD R52, R60, 0.5 ;  /* 0x3f0000003c347421 */ /* 0x000fe20000000000 */
[----:B------:R-:W-:Y:S02]  /*3190*/  FADD R55, R59, 2 ;  /* 0x400000003b377421 */ /* 0x000fe40000000000 */
        /* <DEDUP_REMOVED lines=11> */
.L_x_82:
[----:B------:R-:W-:Y:S01]  /*3250*/  FMUL.FTZ R0, R93, R6 ;  /* 0x000000065d007220 */ /* 0x000fe20000410000 */
[----:B------:R-:W-:-:S03]  /*3260*/  FMUL.FTZ R6, R6, 0.5 ;  /* 0x3f00000006067820 */ /* 0x000fc60000410000 */
[----:B------:R-:W-:-:S04]  /*3270*/  FFMA R5, -R0, R0, R93 ;  /* 0x0000000000057223 */ /* 0x000fc8000000015d */
[----:B------:R-:W-:-:S07]  /*3280*/  FFMA R0, R5, R6, R0 ;  /* 0x0000000605007223 */ /* 0x000fce0000000000 */
.L_x_83:
[----:B------:R-:W-:Y:S05]  /*3290*/  BSYNC.RECONVERGENT B0 ;  /* 0x0000000000007941 */ /* 0x000fea0003800200 */
.L_x_81:
        /* <DEDUP_REMOVED lines=13> */
.L_x_87:
[----:B------:R-:W0:Y:S02]  /*3370*/  MUFU.RCP R9, R0 ;  /* 0x0000000000097308 */ /* 0x000e240000001000 */
[----:B0-----:R-:W-:-:S04]  /*3380*/  FFMA R5, R9, R0, -1 ;  /* 0xbf80000009057423 */ /* 0x001fc80000000000 */
[----:B------:R-:W-:-:S04]  /*3390*/  FADD.FTZ R6, -R5, -RZ ;  /* 0x800000ff05067221 */ /* 0x000fc80000010100 */
[----:B------:R-:W-:-:S07]  /*33a0*/  FFMA R9, R9, R6, R9 ;  /* 0x0000000609097223 */ /* 0x000fce0000000009 */
.L_x_88:
[----:B------:R-:W-:Y:S05]  /*33b0*/  BSYNC.RECONVERGENT B5 ;  /* 0x0000000000057941 */ /* 0x000fea0003800200 */
.L_x_86:
[-C--:B------:R-:W-:Y:S01]  /*33c0*/  FMUL R58, R52, R9.reuse ;  /* 0x00000009343a7220 */ /* 0x080fe20000400000 */
[-C--:B------:R-:W-:Y:S01]  /*33d0*/  FMUL R57, R43, R9.reuse ;  /* 0x000000092b397220 */ /* 0x080fe20000400000 */
[----:B------:R-:W-:-:S07]  /*33e0*/  FMUL R56, R55, R9 ;  /* 0x0000000937387220 */ /* 0x000fce0000400000 */
.L_x_85:
[----:B------:R-:W-:Y:S05]  /*33f0*/  BSYNC.RECONVERGENT B1 ;  /* 0x0000000000017941 */ /* 0x000fea0003800200 */
.L_x_84:
[----:B------:R-:W-:Y:S01]  /*3400*/  MOV R5, R54 ;  /* 0x0000003600057202 */ /* 0x000fe20000000f00 */
[----:B------:R-:W-:-:S07]  /*3410*/  IMAD.MOV.U32 R0, RZ, RZ, 0x1 ;  /* 0x00000001ff007424 */ /* 0x000fce00078e00ff */
.L_x_71:
[----:B--2---:R-:W-:Y:S05]  /*3420*/  BSYNC.RECONVERGENT B4 ;  /* 0x0000000000047941 */ /* 0x004fea0003800200 */
.L_x_70:
[----:B------:R-:W-:Y:S01]  /*3430*/  FADD R9, R3, -0.5 ;  /* 0xbf00000003097421 */ /* 0x000fe20000000000 */
[----:B------:R-:W-:Y:S01]  /*3440*/  FADD R6, R2, -0.5 ;  /* 0xbf00000002067421 */ /* 0x000fe20000000000 */
[----:B------:R-:W-:Y:S01]  /*3450*/  FADD R52, R8, 1.5 ;  /* 0x3fc0000008347421 */ /* 0x000fe20000000000 */
[----:B------:R-:W-:Y:S01]  /*3460*/  BSSY.RECONVERGENT B4, `(.L_x_89) ;  /* 0x0000076000047945 */ /* 0x000fe20003800200 */
[C---:B------:R-:W-:Y:S01]  /*3470*/  FMUL R43, R9.reuse, R9 ;  /* 0x00000009092b7220 */ /* 0x040fe20000400000 */
[----:B------:R-:W-:Y:S01]  /*3480*/  FMUL R54, R9, R4 ;  /* 0x0000000409367220 */ /* 0x000fe20000400000 */
[----:B------:R-:W-:Y:S02]  /*3490*/  HFMA2 R55, -RZ, RZ, 0, 0 ;  /* 0x00000000ff377431 */ /* 0x000fe400000001ff */
[C---:B------:R-:W-:Y:S01]  /*34a0*/  FFMA R43, R6.reuse, R6, R43 ;  /* 0x00000006062b7223 */ /* 0x040fe2000000002b */
[----:B------:R-:W-:-:S03]  /*34b0*/  FFMA R54, R6, R7, R54 ;  /* 0x0000000706367223 */ /* 0x000fc60000000036 */
[C---:B------:R-:W-:Y:S01]  /*34c0*/  FFMA R43, R52.reuse, R52, R43 ;  /* 0x00000034342b7223 */ /* 0x040fe2000000002b */
[----:B------:R-:W-:-:S03]  /*34d0*/  FFMA R9, R52, R69, R54 ;  /* 0x0000004534097223 */ /* 0x000fc60000000036 */
[----:B------:R-:W-:Y:S01]  /*34e0*/  FADD R6, R43, -0.25 ;  /* 0xbe8000002b067421 */ /* 0x000fe20000000000 */
[----:B------:R-:W-:-:S03]  /*34f0*/  MOV R43, 0x3dcccccd ;  /* 0x3dcccccd002b7802 */ /* 0x000fc60000000f00 */
        /* <DEDUP_REMOVED lines=10> */
[----:B------:R-:W-:Y:S05]  /*35a0*/  CALL.REL.NOINC `($__internal_1_$__cuda_sm20_sqrt_rn_f32_slowpath) ;  /* 0x000000a8007c7944 */ /* 0x000fea0003c00000 */
[----:B------:R-:W-:Y:S01]  /*35b0*/  MOV R52, R95 ;  /* 0x0000005f00347202 */ /* 0x000fe20000000f00 */
[----:B------:R-:W-:Y:S06]  /*35c0*/  BRA `(.L_x_93) ;  /* 0x0000000000107947 */ /* 0x000fec0003800000 */
.L_x_92:
[----:B-1----:R-:W-:Y:S01]  /*35d0*/  FMUL.FTZ R52, R93, R6 ;  /* 0x000000065d347220 */ /* 0x002fe20000410000 */
[----:B------:R-:W-:-:S03]  /*35e0*/  FMUL.FTZ R6, R6, 0.5 ;  /* 0x3f00000006067820 */ /* 0x000fc60000410000 */
[----:B------:R-:W-:-:S04]  /*35f0*/  FFMA R93, -R52, R52, R93 ;  /* 0x00000034345d7223 */ /* 0x000fc8000000015d */
[----:B------:R-:W-:-:S07]  /*3600*/  FFMA R52, R93, R6, R52 ;  /* 0x000000065d347223 */ /* 0x000fce0000000034 */
.L_x_93:
[----:B------:R-:W-:Y:S05]  /*3610*/  BSYNC.RECONVERGENT B0 ;  /* 0x0000000000007941 */ /* 0x000fea0003800200 */
.L_x_91:
        /* <DEDUP_REMOVED lines=11> */
[----:B------:R-:W-:Y:S02]  /*36d0*/  MOV R110, R53 ;  /* 0x00000035006e7202 */ /* 0x000fe40000000f00 */
[----:B------:R-:W-:-:S07]  /*36e0*/  MOV R94, 0x3700 ;  /* 0x00003700005e7802 */ /* 0x000fce0000000f00 */
[----:B------:R-:W-:Y:S05]  /*36f0*/  CALL.REL.NOINC `($__internal_2_$__cuda_sm3x_div_rn_noftz_f32_slowpath) ;  /* 0x000000a800807944 */ /* 0x000fea0003c00000 */
[----:B------:R-:W-:-:S07]  /*3700*/  IMAD.MOV.U32 R54, RZ, RZ, R6 ;  /* 0x000000ffff367224 */ /* 0x000fce00078e0006 */
.L_x_95:
[----:B------:R-:W-:Y:S05]  /*3710*/  BSYNC.RECONVERGENT B5 ;  /* 0x0000000000057941 */ /* 0x000fea0003800200 */
.L_x_94:
        /* <DEDUP_REMOVED lines=18> */
.L_x_99:
[----:B------:R-:W-:Y:S05]  /*3840*/  BSYNC.RECONVERGENT B6 ;  /* 0x0000000000067941 */ /* 0x000fea0003800200 */
.L_x_98:
[----:B------:R-:W-:-:S04]  /*3850*/  FSETP.GT.AND P0, PT, R6, R5, PT ;  /* 0x000000050600720b */ /* 0x000fc80003f04000 */
[----:B------:R-:W-:-:S13]  /*3860*/  FSETP.LT.OR P0, PT, R6, 0.0010000000474974513054, P0 ;  /* 0x3a83126f0600780b */ /* 0x000fda0000701400 */
[----:B------:R-:W-:Y:S05]  /*3870*/  @P0 BREAK.RELIABLE B5 ;  /* 0x0000000000050942 */ /* 0x000fea0003800100 */
[----:B------:R-:W-:Y:S05]  /*3880*/  @P0 BRA `(.L_x_90) ;  /* 0x0000000000cc0947 */ /* 0x000fea0003800000 */
[----:B------:R-:W-:-:S07]  /*3890*/  MOV R54, R6 ;  /* 0x0000000600367202 */ /* 0x000fce0000000f00 */
.L_x_97:
[----:B------:R-:W-:Y:S05]  /*38a0*/  BSYNC.RELIABLE B5 ;  /* 0x0000000000057941 */ /* 0x000fea0003800100 */
.L_x_96:
[C---:B------:R-:W-:Y:S01]  /*38b0*/  FFMA R61, R54.reuse, R4, R3 ;  /* 0x00000004363d7223 */ /* 0x040fe20000000003 */
[C---:B------:R-:W-:Y:S01]  /*38c0*/  FFMA R60, R54.reuse, R7, R2 ;  /* 0x00000007363c7223 */ /* 0x040fe20000000002 */
[----:B------:R-:W-:Y:S01]  /*38d0*/  FFMA R59, R54, R69, R8 ;  /* 0x00000045363b7223 */ /* 0x000fe20000000008 */
[----:B------:R-:W-:Y:S01]  /*38e0*/  BSSY.RECONVERGENT B0, `(.L_x_100) ;  /* 0x0000013000007945 */ /* 0x000fe20003800200 */
[----:B------:R-:W-:Y:S01]  /*38f0*/  FADD R52, R61, -0.5 ;  /* 0xbf0000003d347421 */ /* 0x000fe20000000000 */
[----:B------:R-:W-:Y:S01]  /*3900*/  FADD R53, R60, -0.5 ;  /* 0xbf0000003c357421 */ /* 0x000fe20000000000 */
[----:B------:R-:W-:Y:S02]  /*3910*/  FADD R43, R59, 1.5 ;  /* 0x3fc000003b2b7421 */ /* 0x000fe40000000000 */
        /* <DEDUP_REMOVED lines=11> */
.L_x_101:
[----:B------:R-:W-:Y:S01]  /*39d0*/  FMUL.FTZ R0, R93, R6 ;  /* 0x000000065d007220 */ /* 0x000fe20000410000 */
[----:B------:R-:W-:-:S03]  /*39e0*/  FMUL.FTZ R6, R6, 0.5 ;  /* 0x3f00000006067820 */ /* 0x000fc60000410000 */
[----:B------:R-:W-:-:S04]  /*39f0*/  FFMA R5, -R0, R0, R93 ;  /* 0x0000000000057223 */ /* 0x000fc8000000015d */
[----:B------:R-:W-:-:S07]  /*3a00*/  FFMA R0, R5, R6, R0 ;  /* 0x0000000605007223 */ /* 0x000fce0000000000 */
.L_x_102:
[----:B------:R-:W-:Y:S05]  /*3a10*/  BSYNC.RECONVERGENT B0 ;  /* 0x0000000000007941 */ /* 0x000fea0003800200 */
.L_x_100:
[----:B------:R-:W-:Y:S01]  /*3a20*/  FSETP.GT.AND P0, PT, R0, 9.9999999392252902908e-09, PT ;  /* 0x322bcc770000780b */ /* 0x000fe20003f04000 */
[----:B------:R-:W-:Y:S01]  /*3a30*/  BSSY.RECONVERGENT B1, `(.L_x_103) ;  /* 0x0000014000017945 */ /* 0x000fe20003800200 */
[----:B------:R-:W-:Y:S01]  /*3a40*/  HFMA2 R58, -RZ, RZ, 0, 0 ;  /* 0x00000000ff3a7431 */ /* 0x000fe200000001ff */
[----:B------:R-:W-:-:S10]  /*3a50*/  CS2R R56, SRZ ;  /* 0x0000000000387805 */ /* 0x000fd4000001ff00 */
[----:B------:R-:W-:Y:S05]  /*3a60*/  @!P0 BRA `(.L_x_104) ;  /* 0x0000000000408947 */ /* 0x000fea0003800000 */
[----:B------:R-:W-:Y:S01]  /*3a70*/  VIADD R5, R0, 0x1800000 ;  /* 0x0180000000057836 */ /* 0x000fe20000000000 */
[----:B------:R-:W-:Y:S04]  /*3a80*/  BSSY.RECONVERGENT B5, `(.L_x_105) ;  /* 0x000000b000057945 */ /* 0x000fe80003800200 */
[----:B------:R-:W-:-:S04]  /*3a90*/  LOP3.LUT R5, R5, 0x7f800000, RZ, 0xc0, !PT ;  /* 0x7f80000005057812 */ /* 0x000fc800078ec0ff */
[----:B------:R-:W-:-:S13]  /*3aa0*/  ISETP.GT.U32.AND P0, PT, R5, 0x1ffffff, PT ;  /* 0x01ffffff0500780c */ /* 0x000fda0003f04070 */
[----:B------:R-:W-:Y:S05]  /*3ab0*/  @P0 BRA `(.L_x_106) ;  /* 0x00000000000c0947 */ /* 0x000fea0003800000 */
[----:B------:R-:W-:-:S07]  /*3ac0*/  MOV R6, 0x3ae0 ;  /* 0x00003ae000067802 */ /* 0x000fce0000000f00 */
[----:B------:R-:W-:Y:S05]  /*3ad0*/  CALL.REL.NOINC `($__internal_0_$__cuda_sm20_rcp_rn_f32_slowpath) ;  /* 0x000000a0005c7944 */ /* 0x000fea0003c00000 */
[----:B------:R-:W-:Y:S05]  /*3ae0*/  BRA `(.L_x_107) ;  /* 0x0000000000107947 */ /* 0x000fea0003800000 */
.L_x_106:
[----:B------:R-:W0:Y:S02]  /*3af0*/  MUFU.RCP R9, R0 ;  /* 0x0000000000097308 */ /* 0x000e240000001000 */
[----:B0-----:R-:W-:-:S04]  /*3b00*/  FFMA R5, R9, R0, -1 ;  /* 0xbf80000009057423 */ /* 0x001fc80000000000 */
[----:B------:R-:W-:-:S04]  /*3b10*/  FADD.FTZ R6, -R5, -RZ ;  /* 0x800000ff05067221 */ /* 0x000fc80000010100 */
[----:B------:R-:W-:-:S07]  /*3b20*/  FFMA R9, R9, R6, R9 ;  /* 0x0000000609097223 */ /* 0x000fce0000000009 */
.L_x_107:
[----:B------:R-:W-:Y:S05]  /*3b30*/  BSYNC.RECONVERGENT B5 ;  /* 0x0000000000057941 */ /* 0x000fea0003800200 */
.L_x_105:
[-C--:B------:R-:W-:Y:S01]  /*3b40*/  FMUL R58, R53, R9.reuse ;  /* 0x00000009353a7220 */ /* 0x080fe20000400000 */
[-C--:B------:R-:W-:Y:S01]  /*3b50*/  FMUL R57, R52, R9.reuse ;  /* 0x0000000934397220 */ /* 0x080fe20000400000 */
[----:B------:R-:W-:-:S07]  /*3b60*/  FMUL R56, R43, R9 ;  /* 0x000000092b387220 */ /* 0x000fce0000400000 */
.L_x_104:
[----:B------:R-:W-:Y:S05]  /*3b70*/  BSYNC.RECONVERGENT B1 ;  /* 0x0000000000017941 */ /* 0x000fea0003800200 */
.L_x_103:
[----:B------:R-:W-:Y:S01]  /*3b80*/  HFMA2 R55, -RZ, RZ, 1.875, 0 ;  /* 0x3f800000ff377431 */ /* 0x000fe200000001ff */
[----:B------:R-:W-:Y:S01]  /*3b90*/  MOV R5, R54 ;  /* 0x0000003600057202 */ /* 0x000fe20000000f00 */
[----:B------:R-:W-:Y:S01]  /*3ba0*/  HFMA2 R0, -RZ, RZ, 0, 5.9604644775390625e-08 ;  /* 0x00000001ff007431 */ /* 0x000fe200000001ff */
[----:B------:R-:W-:-:S07]  /*3bb0*/  MOV R43, RZ ;  /* 0x000000ff002b7202 */ /* 0x000fce0000000f00 */
.L_x_90:
[----:B------:R-:W-:Y:S05]  /*3bc0*/  BSYNC.RECONVERGENT B4 ;  /* 0x0000000000047941 */ /* 0x000fea0003800200 */
.L_x_89:
[----:B------:R-:W-:Y:S01]  /*3bd0*/  FFMA R9, RZ, R7, R4 ;  /* 0x00000007ff097223 */ /* 0x000fe20000000004 */
[----:B------:R-:W-:Y:S01]  /*3be0*/  FMUL R98, RZ, R69 ;  /* 0x00000045ff627220 */ /* 0x000fe20000400000 */
[----:B------:R-:W-:Y:S01]  /*3bf0*/  BSSY.RECONVERGENT B4, `(.L_x_108) ;  /* 0x0000022000047945 */ /* 0x000fe20003800200 */
[----:B------:R-:W-:Y:S01]  /*3c00*/  HFMA2 R52, -RZ, RZ, 10824, -13904 ;  /* 0x7149f2caff347431 */ /* 0x000fe200000001ff */
[----:B------:R-:W-:Y:S01]  /*3c10*/  PLOP3.LUT P0, PT, PT, PT, PT, 0x80, 0x8 ;  /* 0x000000000008781c */ /* 0x000fe20003f0f070 */
[----:B------:R-:W-:-:S05]  /*3c20*/  FADD R110, R9, R98 ;  /* 0x00000062096e7221 */ /* 0x000fca0000000000 */
        /* <DEDUP_REMOVED lines=15> */
[----:B------:R-:W-:-:S07]  /*3d20*/  MOV R94, 0x3d40 ;  /* 0x00003d40005e7802 */ /* 0x000fce0000000f00 */
[----:B------:R-:W-:Y:S05]  /*3d30*/  CALL.REL.NOINC `($__internal_2_$__cuda_sm3x_div_rn_noftz_f32_slowpath) ;  /* 0x000000a000f07944 */ /* 0x000fea0003c00000 */
[----:B------:R-:W-:-:S07]  /*3d40*/  MOV R53, R6 ;  /* 0x0000000600357202 */ /* 0x000fce0000000f00 */
.L_x_111:
[----:B------:R-:W-:Y:S05]  /*3d50*/  BSYNC.RECONVERGENT B5 ;  /* 0x0000000000057941 */ /* 0x000fea0003800200 */
.L_x_110:
[----:B------:R-:W-:-:S04]  /*3d60*/  FSETP.GT.AND P1, PT, R53, R5, PT ;  /* 0x000000053500720b */ /* 0x000fc80003f24000 */
[----:B------:R-:W-:-:S13]  /*3d70*/  FSETP.LT.OR P1, PT, R53, 0.0010000000474974513054, P1 ;  /* 0x3a83126f3500780b */ /* 0x000fda0000f21400 */
[----:B------:R-:W-:Y:S01]  /*3d80*/  @!P1 IMAD.MOV.U32 R6, RZ, RZ, 0x3f800000 ;  /* 0x3f800000ff069424 */ /* 0x000fe200078e00ff */
[----:B------:R-:W-:Y:S01]  /*3d90*/  @!P1 FSETP.GEU.AND P2, PT, R98, -R9, PT ;  /* 0x800000096200920b */ /* 0x000fe20003f4e000 */
[C---:B------:R-:W-:Y:S01]  /*3da0*/  @!P1 FFMA R42, R53.reuse, R7, R2 ;  /* 0x00000007352a9223 */ /* 0x040fe20000000002 */
[----:B------:R-:W-:Y:S01]  /*3db0*/  @!P1 PLOP3.LUT P0, PT, PT, PT, PT, 0x8, 0x80 ;  /* 0x000000000080981c */ /* 0x000fe20003f0e170 */
[C---:B------:R-:W-:Y:S01]  /*3dc0*/  @!P1 FFMA R41, R53.reuse, R4, R3 ;  /* 0x0000000435299223 */ /* 0x040fe20000000003 */
[----:B------:R-:W-:Y:S01]  /*3dd0*/  @!P1 FFMA R40, R53, R69, R8 ;  /* 0x0000004535289223 */ /* 0x000fe20000000008 */
[----:B------:R-:W-:Y:S02]  /*3de0*/  @!P1 MOV R52, R53 ;  /* 0x0000003500349202 */ /* 0x000fe40000000f00 */
[----:B------:R-:W-:Y:S02]  /*3df0*/  @!P1 FSEL R39, R6, -1, !P2 ;  /* 0xbf80000006279808 */ /* 0x000fe40005000000 */
[----:B------:R-:W-:-:S07]  /*3e00*/  @!P1 FSEL R38, -RZ, RZ, P2 ;  /* 0x000000ffff269208 */ /* 0x000fce0001000100 */
.L_x_109:
[----:B------:R-:W-:Y:S05]  /*3e10*/  BSYNC.RECONVERGENT B4 ;  /* 0x0000000000047941 */ /* 0x000fea0003800200 */
.L_x_108:
[----:B------:R-:W-:Y:S01]  /*3e20*/  FFMA R9, RZ, R7, -R4 ;  /* 0x00000007ff097223 */ /* 0x000fe20000000804 */
[----:B------:R-:W-:Y:S01]  /*3e30*/  HFMA2 R54, -RZ, RZ, 1.849609375, 1638 ;  /* 0x3f666666ff367431 */ /* 0x000fe200000001ff */
[----:B------:R-:W-:Y:S01]  /*3e40*/  @!P0 MOV R5, R52 ;  /* 0x0000003400058202 */ /* 0x000fe20000000f00 */
[----:B------:R-:W-:Y:S01]  /*3e50*/  BSSY.RECONVERGENT B4, `(.L_x_112) ;  /* 0x000002c000047945 */ /* 0x000fe20003800200 */
[----:B------:R-:W-:Y:S01]  /*3e60*/  FADD R110, R98, R9 ;  /* 0x00000009626e7221 */ /* 0x000fe20000000000 */
[----:B------:R-:W-:Y:S01]  /*3e70*/  HFMA2 R52, -RZ, RZ, 10824, -13904 ;  /* 0x7149f2caff347431 */ /* 0x000fe200000001ff */
[----:B------:R-:W-:Y:S01]  /*3e80*/  @!P0 MOV R55, RZ ;  /* 0x000000ff00378202 */ /* 0x000fe20000000f00 */
[----:B------:R-:W-:Y:S01]  /*3e90*/  @!P0 IMAD.MOV.U32 R57, RZ, RZ, R39 ;  /* 0x000000ffff398224 */ /* 0x000fe200078e0027 */
[----:B------:R-:W-:Y:S01]  /*3ea0*/  @!P0 MOV R43, 0x3f666666 ;  /* 0x3f666666002b8802 */ /* 0x000fe20000000f00 */
[----:B------:R-:W-:Y:S01]  /*3eb0*/  @!P0 IMAD.MOV.U32 R54, RZ, RZ, 0x3f3ae148 ;  /* 0x3f3ae148ff368424 */ /* 0x000fe200078e00ff */
[----:B------:R-:W-:-:S02]  /*3ec0*/  FSETP.GEU.AND P2, PT, |R110|, 9.9999999747524270788e-07, PT ;  /* 0x358637bd6e00780b */ /* 0x000fc40003f4e200 */
[----:B------:R-:W-:Y:S02]  /*3ed0*/  @!P0 MOV R0, 0x1 ;  /* 0x0000000100008802 */ /* 0x000fe40000000f00 */
[-C--:B------:R-:W-:Y:S02]  /*3ee0*/  @!P0 MOV R56, R38.reuse ;  /* 0x0000002600388202 */ /* 0x080fe40000000f00 */
[----:B------:R-:W-:Y:S02]  /*3ef0*/  @!P0 MOV R58, R38 ;  /* 0x00000026003a8202 */ /* 0x000fe40000000f00 */
[----:B------:R-:W-:Y:S02]  /*3f00*/  PLOP3.LUT P1, PT, PT, PT, PT, 0x80, 0x8 ;  /* 0x000000000008781c */ /* 0x000fe40003f2f070 */
[----:B------:R-:W-:Y:S02]  /*3f10*/  @!P0 MOV R59, R40 ;  /* 0x00000028003b8202 */ /* 0x000fe40000000f00 */
[----:B------:R-:W-:-:S02]  /*3f20*/  @!P0 MOV R61, R41 ;  /* 0x00000029003d8202 */ /* 0x000fc40000000f00 */
[----:B------:R-:W-:Y:S01]  /*3f30*/  @!P0 MOV R60, R42 ;  /* 0x0000002a003c8202 */ /* 0x000fe20000000f00 */
[----:B------:R-:W-:Y:S06]  /*3f40*/  @!P2 BRA `(.L_x_113) ;  /* 0x000000000070a947 */ /* 0x000fec0003800000 */
[----:B------:R-:W0:Y:S01]  /*3f50*/  MUFU.RCP R93, R110 ;  /* 0x0000006e005d7308 */ /* 0x000e220000001000 */
[----:B------:R-:W-:Y:S01]  /*3f60*/  FFMA R53, RZ, R2, -R3 ;  /* 0x00000002ff357223 */ /* 0x000fe20000000803 */
[----:B------:R-:W-:Y:S03]  /*3f70*/  BSSY.RECONVERGENT B5, `(.L_x_114) ;  /* 0x000000e000057945 */ /* 0x000fe60003800200 */
[----:B------:R-:W-:-:S04]  /*3f80*/  FFMA R6, RZ, R8, R53 ;  /* 0x00000008ff067223 */ /* 0x000fc80000000035 */
[----:B------:R-:W-:-:S04]  /*3f90*/  FADD R6, R6, -5 ;  /* 0xc0a0000006067421 */ /* 0x000fc80000000000 */
        /* <DEDUP_REMOVED lines=11> */
.L_x_115:
[----:B------:R-:W-:Y:S05]  /*4050*/  BSYNC.RECONVERGENT B5 ;  /* 0x0000000000057941 */ /* 0x000fea0003800200 */
.L_x_114:
[----:B------:R-:W-:-:S04]  /*4060*/  FSETP.GT.AND P0, PT, R53, R5, PT ;  /* 0x000000053500720b */ /* 0x000fc80003f04000 */
[----:B------:R-:W-:-:S13]  /*4070*/  FSETP.LT.OR P0, PT, R53, 0.0010000000474974513054, P0 ;  /* 0x3a83126f3500780b */ /* 0x000fda0000701400 */
[----:B------:R-:W-:Y:S01]  /*4080*/  @!P0 FSETP.GEU.AND P2, PT, R98, -R9, PT ;  /* 0x800000096200820b */ /* 0x000fe20003f4e000 */
[C---:B------:R-:W-:Y:S01]  /*4090*/  @!P0 FFMA R37, R53.reuse, R7, R2 ;  /* 0x0000000735258223 */ /* 0x040fe20000000002 */
[----:B------:R-:W-:Y:S01]  /*40a0*/  @!P0 MOV R6, 0x3f800000 ;  /* 0x3f80000000068802 */ /* 0x000fe20000000f00 */
[C---:B------:R-:W-:Y:S01]  /*40b0*/  @!P0 FFMA R36, R53.reuse, R4, R3 ;  /* 0x0000000435248223 */ /* 0x040fe20000000003 */
[----:B------:R-:W-:Y:S01]  /*40c0*/  @!P0 PLOP3.LUT P1, PT, PT, PT, PT, 0x8, 0x80 ;  /* 0x000000000080881c */ /* 0x000fe20003f2e170 */
[----:B------:R-:W-:Y:S01]  /*40d0*/  @!P0 FFMA R35, R53, R69, R8 ;  /* 0x0000004535238223 */ /* 0x000fe20000000008 */
[----:B------:R-:W-:Y:S02]  /*40e0*/  @!P0 MOV R52, R53 ;  /* 0x0000003500348202 */ /* 0x000fe40000000f00 */
[----:B------:R-:W-:Y:S02]  /*40f0*/  @!P0 FSEL R34, -R6, 1, !P2 ;  /* 0x3f80000006228808 */ /* 0x000fe40005000100 */
[----:B------:R-:W-:-:S07]  /*4100*/  @!P0 FSEL R33, -RZ, RZ, P2 ;  /* 0x000000ffff218208 */ /* 0x000fce0001000100 */
.L_x_113:
[----:B------:R-:W-:Y:S05]  /*4110*/  BSYNC.RECONVERGENT B4 ;  /* 0x0000000000047941 */ /* 0x000fea0003800200 */
.L_x_112:
[----:B------:R-:W-:Y:S01]  /*4120*/  FFMA R9, RZ, R4, R7 ;  /* 0x00000004ff097223 */ /* 0x000fe20000000007 */
[----:B------:R-:W-:Y:S01]  /*4130*/  @!P1 MOV R5, R52 ;  /* 0x0000003400059202 */ /* 0x000fe20000000f00 */
[----:B------:R-:W-:Y:S01]  /*4140*/  BSSY.RECONVERGENT B4, `(.L_x_116) ;  /* 0x000002d000047945 */ /* 0x000fe20003800200 */
[----:B------:R-:W-:Y:S02]  /*4150*/  HFMA2 R52, -RZ, RZ, 10824, -13904 ;  /* 0x7149f2caff347431 */ /* 0x000fe400000001ff */
[----:B------:R-:W-:Y:S01]  /*4160*/  FADD R110, R98, R9 ;  /* 0x00000009626e7221 */ /* 0x000fe20000000000 */
[----:B------:R-:W-:Y:S01]  /*4170*/  @!P1 MOV R54, 0x3f3ae148 ;  /* 0x3f3ae14800369802 */ /* 0x000fe20000000f00 */
[----:B------:R-:W-:Y:S01]  /*4180*/  @!P1 IMAD.MOV.U32 R43, RZ, RZ, 0x3f666666 ;  /* 0x3f666666ff2b9424 */ /* 0x000fe200078e00ff */
[----:B------:R-:W-:Y:S01]  /*4190*/  @!P1 MOV R55, RZ ;  /* 0x000000ff00379202 */ /* 0x000fe20000000f00 */
[----:B------:R-:W-:Y:S01]  /*41a0*/  @!P1 IMAD.MOV.U32 R60, RZ, RZ, R37 ;  /* 0x000000ffff3c9224 */ /* 0x000fe200078e0025 */
[----:B------:R-:W-:Y:S01]  /*41b0*/  FSETP.GEU.AND P2, PT, |R110|, 9.9999999747524270788e-07, PT ;  /* 0x358637bd6e00780b */ /* 0x000fe20003f4e200 */
[----:B------:R-:W-:Y:S01]  /*41c0*/  FMUL R96, RZ, R4 ;  /* 0x00000004ff607220 */ /* 0x000fe20000400000 */
[----:B------:R-:W-:-:S02]  /*41d0*/  @!P1 MOV R0, 0x1 ;  /* 0x0000000100009802 */ /* 0x000fc40000000f00 */
[-C--:B------:R-:W-:Y:S02]  /*41e0*/  @!P1 MOV R56, R33.reuse ;  /* 0x0000002100389202 */ /* 0x080fe40000000f00 */
[----:B------:R-:W-:Y:S02]  /*41f0*/  @!P1 MOV R57, R34 ;  /* 0x0000002200399202 */ /* 0x000fe40000000f00 */
[----:B------:R-:W-:Y:S02]  /*4200*/  PLOP3.LUT P0, PT, PT, PT, PT, 0x80, 0x8 ;  /* 0x000000000008781c */ /* 0x000fe40003f0f070 */
[----:B------:R-:W-:Y:S02]  /*4210*/  @!P1 MOV R58, R33 ;  /* 0x00000021003a9202 */ /* 0x000fe40000000f00 */
[----:B------:R-:W-:Y:S02]  /*4220*/  @!P1 MOV R59, R35 ;  /* 0x00000023003b9202 */ /* 0x000fe40000000f00 */
[----:B------:R-:W-:Y:S01]  /*4230*/  @!P1 MOV R61, R36 ;  /* 0x00000024003d9202 */ /* 0x000fe20000000f00 */
[----:B------:R-:W-:Y:S06]  /*4240*/  @!P2 BRA `(.L_x_117) ;  /* 0x000000000070a947 */ /* 0x000fec0003800000 */
[----:B------:R-:W0:Y:S01]  /*4250*/  MUFU.RCP R93, R110 ;  /* 0x0000006e005d7308 */ /* 0x000e220000001000 */
[----:B------:R-:W-:Y:S01]  /*4260*/  FFMA R53, RZ, R3, R2 ;  /* 0x00000003ff357223 */ /* 0x000fe20000000002 */
[----:B------:R-:W-:Y:S03]  /*4270*/  BSSY.RECONVERGENT B5, `(.L_x_118) ;  /* 0x000000e000057945 */ /* 0x000fe60003800200 */
[----:B------:R-:W-:-:S04]  /*4280*/  FFMA R6, RZ, R8, R53 ;  /* 0x00000008ff067223 */ /* 0x000fc80000000035 */
[----:B------:R-:W-:-:S04]  /*4290*/  FADD R6, R6, 2.5 ;  /* 0x4020000006067421 */ /* 0x000fc80000000000 */
        /* <DEDUP_REMOVED lines=11> */
.L_x_119:
[----:B------:R-:W-:Y:S05]  /*4350*/  BSYNC.RECONVERGENT B5 ;  /* 0x0000000000057941 */ /* 0x000fea0003800200 */
.L_x_118:
        /* <DEDUP_REMOVED lines=9> */
[----:B------:R-:W-:Y:S02]  /*43f0*/  @!P1 FSEL R29, R6, -1, !P2 ;  /* 0xbf800000061d9808 */ /* 0x000fe40005000000 */
[----:B------:R-:W-:-:S07]  /*4400*/  @!P1 FSEL R28, -RZ, RZ, P2 ;  /* 0x000000ffff1c9208 */ /* 0x000fce0001000100 */
.L_x_117:
[----:B------:R-:W-:Y:S05]  /*4410*/  BSYNC.RECONVERGENT B4 ;  /* 0x0000000000047941 */ /* 0x000fea0003800200 */
.L_x_116:
[----:B------:R-:W-:Y:S01]  /*4420*/  FFMA R9, RZ, R4, -R7 ;  /* 0x00000004ff097223 */ /* 0x000fe20000000807 */
[----:B------:R-:W-:Y:S01]  /*4430*/  BSSY.RECONVERGENT B4, `(.L_x_120) ;  /* 0x0000030000047945 */ /* 0x000fe20003800200 */
[----:B------:R-:W-:Y:S01]  /*4440*/  @!P0 MOV R5, R52 ;  /* 0x0000003400058202 */ /* 0x000fe20000000f00 */
[----:B------:R-:W-:Y:S02]  /*4450*/  HFMA2 R53, -RZ, RZ, 10824, -13904 ;  /* 0x7149f2caff357431 */ /* 0x000fe400000001ff */
[----:B------:R-:W-:Y:S01]  /*4460*/  FADD R97, R98, R9 ;  /* 0x0000000962617221 */ /* 0x000fe20000000000 */
[----:B------:R-:W-:Y:S01]  /*4470*/  IMAD.MOV.U32 R52, RZ, RZ, R54 ;  /* 0x000000ffff347224 */ /* 0x000fe200078e0036 */
[----:B------:R-:W-:Y:S01]  /*4480*/  @!P0 MOV R55, RZ ;  /* 0x000000ff00378202 */ /* 0x000fe20000000f00 */
[----:B------:R-:W-:Y:S01]  /*4490*/  @!P0 IMAD.MOV.U32 R43, RZ, RZ, 0x3f666666 ;  /* 0x3f666666ff2b8424 */ /* 0x000fe200078e00ff */
[----:B------:R-:W-:Y:S02]  /*44a0*/  @!P0 MOV R0, 0x1 ;  /* 0x0000000100008802 */ /* 0x000fe40000000f00 */
[----:B------:R-:W-:-:S02]  /*44b0*/  FSETP.GEU.AND P2, PT, |R97|, 9.9999999747524270788e-07, PT ;  /* 0x358637bd6100780b */ /* 0x000fc40003f4e200 */
[-C--:B------:R-:W-:Y:S02]  /*44c0*/  @!P0 MOV R56, R28.reuse ;  /* 0x0000001c00388202 */ /* 0x080fe40000000f00 */
[----:B------:R-:W-:Y:S02]  /*44d0*/  @!P0 MOV R57, R28 ;  /* 0x0000001c00398202 */ /* 0x000fe40000000f00 */
[----:B------:R-:W-:Y:S02]  /*44e0*/  @!P0 MOV R58, R29 ;  /* 0x0000001d003a8202 */ /* 0x000fe40000000f00 */
[----:B------:R-:W-:Y:S02]  /*44f0*/  @!P0 MOV R59, R30 ;  /* 0x0000001e003b8202 */ /* 0x000fe40000000f00 */
[----:B------:R-:W-:Y:S02]  /*4500*/  PLOP3.LUT P1, PT, PT, PT, PT, 0x80, 0x8 ;  /* 0x000000000008781c */ /* 0x000fe40003f2f070 */
[----:B------:R-:W-:-:S02]  /*4510*/  @!P0 MOV R61, R31 ;  /* 0x0000001f003d8202 */ /* 0x000fc40000000f00 */
[----:B------:R-:W-:Y:S02]  /*4520*/  @!P0 MOV R60, R32 ;  /* 0x00000020003c8202 */ /* 0x000fe40000000f00 */
[----:B------:R-:W-:Y:S02]  /*4530*/  @!P0 MOV R54, 0x3d4ccccd ;  /* 0x3d4ccccd00368802 */ /* 0x000fe40000000f00 */
[----:B------:R-:W-:Y:S01]  /*4540*/  @!P0 MOV R52, 0x3f266666 ;  /* 0x3f26666600348802 */ /* 0x000fe20000000f00 */
[----:B------:R-:W-:Y:S06]  /*4550*/  @!P2 BRA `(.L_x_121) ;  /* 0x000000000074a947 */ /* 0x000fec0003800000 */
[----:B------:R-:W0:Y:S01]  /*4560*/  MUFU.RCP R94, R97 ;  /* 0x00000061005e7308 */ /* 0x000e220000001000 */
[----:B------:R-:W-:Y:S01]  /*4570*/  FFMA R93, RZ, R3, -R2 ;  /* 0x00000003ff5d7223 */ /* 0x000fe20000000802 */
        /* <DEDUP_REMOVED lines=13> */
[----:B------:R-:W-:Y:S05]  /*4650*/  CALL.REL.NOINC `($__internal_2_$__cuda_sm3x_div_rn_noftz_f32_slowpath) ;  /* 0x0000009800a87944 */ /* 0x000fea0003c00000 */
[----:B------:R-:W-:-:S07]  /*4660*/  MOV R93, R6 ;  /* 0x00000006005d7202 */ /* 0x000fce0000000f00 */
.L_x_123:
[----:B------:R-:W-:Y:S05]  /*4670*/  BSYNC.RECONVERGENT B5 ;  /* 0x0000000000057941 */ /* 0x000fea0003800200 */
.L_x_122:
        /* <DEDUP_REMOVED lines=9> */
[----:B------:R-:W-:Y:S02]  /*4710*/  @!P0 FSEL R24, -R6, 1, !P2 ;  /* 0x3f80000006188808 */ /* 0x000fe40005000100 */
[----:B------:R-:W-:-:S07]  /*4720*/  @!P0 FSEL R23, -RZ, RZ, P2 ;  /* 0x000000ffff178208 */ /* 0x000fce0001000100 */
.L_x_121:
[----:B------:R-:W-:Y:S05]  /*4730*/  BSYNC.RECONVERGENT B4 ;  /* 0x0000000000047941 */ /* 0x000fea0003800200 */
.L_x_120:
[----:B------:R-:W-:Y:S01]  /*4740*/  FFMA R96, RZ, R7, R96 ;  /* 0x00000007ff607223 */ /* 0x000fe20000000060 */
[----:B------:R-:W-:Y:S01]  /*4750*/  BSSY.RECONVERGENT B4, `(.L_x_124) ;  /* 0x000002f000047945 */ /* 0x000fe20003800200 */
[----:B------:R-:W-:Y:S01]  /*4760*/  @!P1 MOV R5, R53 ;  /* 0x0000003500059202 */ /* 0x000fe20000000f00 */
[----:B------:R-:W-:Y:S02]  /*4770*/  @!P1 IMAD.MOV.U32 R56, RZ, RZ, R23 ;  /* 0x000000ffff389224 */ /* 0x000fe400078e0017 */
[----:B------:R-:W-:Y:S01]  /*4780*/  FADD R110, R96, R69 ;  /* 0x00000045606e7221 */ /* 0x000fe20000000000 */
[----:B------:R-:W-:Y:S01]  /*4790*/  MOV R53, R54 ;  /* 0x0000003600357202 */ /* 0x000fe20000000f00 */
[----:B------:R-:W-:Y:S01]  /*47a0*/  @!P1 IMAD.MOV.U32 R54, RZ, RZ, 0x3e19999a ;  /* 0x3e19999aff369424 */ /* 0x000fe200078e00ff */
[----:B------:R-:W-:Y:S02]  /*47b0*/  @!P1 MOV R52, 0x3df5c28f ;  /* 0x3df5c28f00349802 */ /* 0x000fe40000000f00 */
[----:B------:R-:W-:-:S02]  /*47c0*/  FSETP.GEU.AND P2, PT, |R110|, 9.9999999747524270788e-07, PT ;  /* 0x358637bd6e00780b */ /* 0x000fc40003f4e200 */
[----:B------:R-:W-:Y:S02]  /*47d0*/  @!P1 MOV R55, RZ ;  /* 0x000000ff00379202 */ /* 0x000fe40000000f00 */
[----:B------:R-:W-:Y:S02]  /*47e0*/  @!P1 MOV R43, 0x3f666666 ;  /* 0x3f666666002b9802 */ /* 0x000fe40000000f00 */
[----:B------:R-:W-:Y:S02]  /*47f0*/  @!P1 MOV R0, 0x1 ;  /* 0x0000000100009802 */ /* 0x000fe40000000f00 */
[----:B------:R-:W-:Y:S02]  /*4800*/  @!P1 MOV R57, R23 ;  /* 0x0000001700399202 */ /* 0x000fe40000000f00 */
[----:B------:R-:W-:Y:S02]  /*4810*/  @!P1 MOV R58, R24 ;  /* 0x00000018003a9202 */ /* 0x000fe40000000f00 */
[----:B------:R-:W-:-:S02]  /*4820*/  PLOP3.LUT P0, PT, PT, PT, PT, 0x80, 0x8 ;  /* 0x000000000008781c */ /* 0x000fc40003f0f070 */
[----:B------:R-:W-:Y:S02]  /*4830*/  @!P1 MOV R59, R25 ;  /* 0x00000019003b9202 */ /* 0x000fe40000000f00 */
[----:B------:R-:W-:Y:S02]  /*4840*/  @!P1 MOV R61, R26 ;  /* 0x0000001a003d9202 */ /* 0x000fe40000000f00 */
[----:B------:R-:W-:Y:S02]  /*4850*/  @!P1 MOV R60, R27 ;  /* 0x0000001b003c9202 */ /* 0x000fe40000000f00 */
[----:B------:R-:W-:Y:S01]  /*4860*/  @!P1 MOV R53, 0x3ee66666 ;  /* 0x3ee6666600359802 */ /* 0x000fe20000000f00 */
[----:B------:R-:W-:Y:S06]  /*4870*/  @!P2 BRA `(.L_x_125) ;  /* 0x000000000070a947 */ /* 0x000fec0003800000 */
[----:B------:R-:W0:Y:S01]  /*4880*/  MUFU.RCP R93, R110 ;  /* 0x0000006e005d7308 */ /* 0x000e220000001000 */
[----:B------:R-:W-:Y:S01]  /*4890*/  FMUL R9, RZ, R3 ;  /* 0x00000003ff097220 */ /* 0x000fe20000400000 */
[----:B------:R-:W-:Y:S03]  /*48a0*/  BSSY.RECONVERGENT B5, `(.L_x_126) ;  /* 0x000000f000057945 */ /* 0x000fe60003800200 */
[----:B------:R-:W-:-:S04]  /*48b0*/  FFMA R9, RZ, R2, R9 ;  /* 0x00000002ff097223 */ /* 0x000fc80000000009 */
[----:B------:R-:W-:-:S04]  /*48c0*/  FADD R6, R9, R8 ;  /* 0x0000000809067221 */ /* 0x000fc80000000000 */
[----:B------:R-:W-:-:S04]  /*48d0*/  FADD R6, R6, 5 ;  /* 0x40a0000006067421 */ /* 0x000fc80000000000 */
        /* <DEDUP_REMOVED lines=11> */
.L_x_127:
[----:B------:R-:W-:Y:S05]  /*4990*/  BSYNC.RECONVERGENT B5 ;  /* 0x0000000000057941 */ /* 0x000fea0003800200 */
.L_x_126:
        /* <DEDUP_REMOVED lines=8> */
[----:B------:R-:W-:Y:S02]  /*4a20*/  @!P1 FSEL R19, R5, -1, !P2 ;  /* 0xbf80000005139808 */ /* 0x000fe40005000000 */
[----:B------:R-:W-:-:S09]  /*4a30*/  @!P1 FSEL R18, -RZ, RZ, P2 ;  /* 0x000000ffff129208 */ /* 0x000fd20001000100 */
.L_x_125:
[----:B------:R-:W-:Y:S05]  /*4a40*/  BSYNC.RECONVERGENT B4 ;  /* 0x0000000000047941 */ /* 0x000fea0003800200 */
.L_x_124:
[----:B------:R-:W-:Y:S05]  /*4a50*/  @P0 BRA `(.L_x_69) ;  /* 0x0000001800e80947 */ /* 0x000fea0003800000 */
[----:B------:R-:W-:Y:S01]  /*4a60*/  HFMA2 R54, -RZ, RZ, 1.806640625, -676 ;  /* 0x3f3ae148ff367431 */ /* 0x000fe200000001ff */
[----:B------:R-:W-:Y:S01]  /*4a70*/  MOV R55, RZ ;  /* 0x000000ff00377202 */ /* 0x000fe20000000f00 */
[----:B------:R-:W-:Y:S02]  /*4a80*/  HFMA2 R43, -RZ, RZ, 1.849609375, 1638 ;  /* 0x3f666666ff2b7431 */ /* 0x000fe400000001ff */
[----:B------:R-:W-:Y:S02]  /*4a90*/  IMAD.MOV.U32 R0, RZ, RZ, 0x1 ;  /* 0x00000001ff007424 */ /* 0x000fe400078e00ff */
[----:B------:R-:W-:Y:S01]  /*4aa0*/  HFMA2 R52, -RZ, RZ, 1.806640625, -676 ;  /* 0x3f3ae148ff347431 */ /* 0x000fe200000001ff */
[----:B------:R-:W-:Y:S01]  /*4ab0*/  MOV R53, 0x3f3ae148 ;  /* 0x3f3ae14800357802 */ /* 0x000fe20000000f00 */
[----:B------:R-:W-:Y:S01]  /*4ac0*/  IMAD.MOV.U32 R61, RZ, RZ, R21 ;  /* 0x000000ffff3d7224 */ /* 0x000fe200078e0015 */
[----:B------:R-:W-:Y:S02]  /*4ad0*/  MOV R56, R19 ;  /* 0x0000001300387202 */ /* 0x000fe40000000f00 */
[----:B------:R-:W-:-:S02]  /*4ae0*/  MOV R57, R18 ;  /* 0x0000001200397202 */ /* 0x000fc40000000f00 */
[----:B------:R-:W-:Y:S02]  /*4af0*/  MOV R58, R18 ;  /* 0x00000012003a7202 */ /* 0x000fe40000000f00 */
[----:B------:R-:W-:Y:S02]  /*4b00*/  MOV R59, R20 ;  /* 0x00000014003b7202 */ /* 0x000fe40000000f00 */
[----:B------:R-:W-:Y:S01]  /*4b10*/  MOV R60, R22 ;  /* 0x00000016003c7202 */ /* 0x000fe20000000f00 */
[----:B------:R-:W-:Y:S06]  /*4b20*/  BRA `(.L_x_69) ;  /* 0x0000001800b47947 */ /* 0x000fec0003800000 */
.L_x_39:
[----:B------:R-:W-:Y:S01]  /*4b30*/  FADD R43, R3, -1 ;  /* 0xbf800000032b7421 */ /* 0x000fe20000000000 */
[-C--:B------:R-:W-:Y:S01]  /*4b40*/  FMUL R6, R4, R4.reuse ;  /* 0x0000000404067220 */ /* 0x080fe20000400000 */
[----:B------:R-:W-:Y:S01]  /*4b50*/  FADD R0, R8, 3.5 ;  /* 0x4060000008007421 */ /* 0x000fe20000000000 */
[----:B------:R-:W-:Y:S01]  /*4b60*/  BSSY.RECONVERGENT B4, `(.L_x_128) ;  /* 0x0000073000047945 */ /* 0x000fe20003800200 */
[----:B------:R-:W-:Y:S01]  /*4b70*/  FMUL R5, R43, R43 ;  /* 0x0000002b2b057220 */ /* 0x000fe20000400000 */
[----:B------:R-:W-:Y:S01]  /*4b80*/  FFMA R52, R7, R7, R6 ;  /* 0x0000000707347223 */ /* 0x000fe20000000006 */
[----:B------:R-:W-:Y:S02]  /*4b90*/  FMUL R43, R43, R4 ;  /* 0x000000042b2b7220 */ /* 0x000fe40000400000 */
[----:B------:R-:W-:Y:S01]  /*4ba0*/  FFMA R5, R2, R2, R5 ;  /* 0x0000000202057223 */ /* 0x000fe20000000005 */
[----:B------:R-:W-:-:S03]  /*4bb0*/  FFMA R97, R69, R69, R52 ;  /* 0x0000004545617223 */ /* 0x000fc60000000034 */
[----:B------:R-:W-:Y:S01]  /*4bc0*/  FFMA R6, R0, R0, R5 ;  /* 0x0000000000067223 */ /* 0x000fe20000000005 */
[----:B------:R-:W-:-:S03]  /*4bd0*/  FFMA R5, R2, R7, R43 ;  /* 0x0000000702057223 */ /* 0x000fc6000000002b */
[----:B------:R-:W-:Y:S01]  /*4be0*/  FADD R6, R6, -1 ;  /* 0xbf80000006067421 */ /* 0x000fe20000000000 */
[----:B------:R-:W-:Y:S01]  /*4bf0*/  FFMA R5, R0, R69, R5 ;  /* 0x0000004500057223 */ /* 0x000fe20000000005 */
[----:B------:R-:W-:Y:S02]  /*4c00*/  HFMA2 R0, -RZ, RZ, 0, 0 ;  /* 0x00000000ff007431 */ /* 0x000fe400000001ff */
        /* <DEDUP_REMOVED lines=13> */
.L_x_131:
[----:B-1----:R-:W-:Y:S01]  /*4ce0*/  FMUL.FTZ R52, R93, R6 ;  /* 0x000000065d347220 */ /* 0x002fe20000410000 */
[----:B------:R-:W-:-:S03]  /*4cf0*/  FMUL.FTZ R6, R6, 0.5 ;  /* 0x3f00000006067820 */ /* 0x000fc60000410000 */
[----:B------:R-:W-:-:S04]  /*4d00*/  FFMA R43, -R52, R52, R93 ;  /* 0x00000034342b7223 */ /* 0x000fc8000000015d */
[----:B------:R-:W-:-:S07]  /*4d10*/  FFMA R52, R43, R6, R52 ;  /* 0x000000062b347223 */ /* 0x000fce0000000034 */
.L_x_132:
[----:B--2---:R-:W-:Y:S05]  /*4d20*/  BSYNC.RECONVERGENT B0 ;  /* 0x0000000000007941 */ /* 0x004fea0003800200 */
.L_x_130:
        /* <DEDUP_REMOVED lines=14> */
.L_x_134:
[----:B------:R-:W-:Y:S05]  /*4e10*/  BSYNC.RECONVERGENT B5 ;  /* 0x0000000000057941 */ /* 0x000fea0003800200 */
.L_x_133:
        /* <DEDUP_REMOVED lines=18> */
.L_x_138:
[----:B------:R-:W-:Y:S05]  /*4f40*/  BSYNC.RECONVERGENT B6 ;  /* 0x0000000000067941 */ /* 0x000fea0003800200 */
.L_x_137:
[----:B------:R-:W-:-:S04]  /*4f50*/  FSETP.GT.AND P0, PT, R6, 1.00000001504746621988e+30, PT ;  /* 0x7149f2ca0600780b */ /* 0x000fc80003f04000 */
[----:B------:R-:W-:-:S13]  /*4f60*/  FSETP.LT.OR P0, PT, R6, 0.0010000000474974513054, P0 ;  /* 0x3a83126f0600780b */ /* 0x000fda0000701400 */
[----:B------:R-:W-:Y:S05]  /*4f70*/  @P0 BREAK.RELIABLE B5 ;  /* 0x0000000000050942 */ /* 0x000fea0003800100 */
[----:B------:R-:W-:Y:S05]  /*4f80*/  @P0 BRA `(.L_x_129) ;  /* 0x0000000000c00947 */ /* 0x000fea0003800000 */
[----:B------:R-:W-:-:S07]  /*4f90*/  MOV R54, R6 ;  /* 0x0000000600367202 */ /* 0x000fce0000000f00 */
.L_x_136:
[----:B------:R-:W-:Y:S05]  /*4fa0*/  BSYNC.RELIABLE B5 ;  /* 0x0000000000057941 */ /* 0x000fea0003800100 */
.L_x_135:
[C---:B------:R-:W-:Y:S01]  /*4fb0*/  FFMA R61, R54.reuse, R4, R3 ;  /* 0x00000004363d7223 */ /* 0x040fe20000000003 */
[C---:B------:R-:W-:Y:S01]  /*4fc0*/  FFMA R60, R54.reuse, R7, R2 ;  /* 0x00000007363c7223 */ /* 0x040fe20000000002 */
[----:B------:R-:W-:Y:S01]  /*4fd0*/  FFMA R59, R54, R69, R8 ;  /* 0x00000045363b7223 */ /* 0x000fe20000000008 */
[----:B------:R-:W-:Y:S01]  /*4fe0*/  BSSY.RECONVERGENT B0, `(.L_x_139) ;  /* 0x0000012000007945 */ /* 0x000fe20003800200 */
[----:B------:R-:W-:Y:S02]  /*4ff0*/  FADD R43, R61, -1 ;  /* 0xbf8000003d2b7421 */ /* 0x000fe40000000000 */
        /* <DEDUP_REMOVED lines=12> */
.L_x_140:
[----:B------:R-:W-:Y:S01]  /*50c0*/  FMUL.FTZ R0, R93, R6 ;  /* 0x000000065d007220 */ /* 0x000fe20000410000 */
[----:B------:R-:W-:-:S03]  /*50d0*/  FMUL.FTZ R6, R6, 0.5 ;  /* 0x3f00000006067820 */ /* 0x000fc60000410000 */
[----:B------:R-:W-:-:S04]  /*50e0*/  FFMA R5, -R0, R0, R93 ;  /* 0x0000000000057223 */ /* 0x000fc8000000015d */
[----:B------:R-:W-:-:S07]  /*50f0*/  FFMA R0, R5, R6, R0 ;  /* 0x0000000605007223 */ /* 0x000fce0000000000 */
.L_x_141:
[----:B------:R-:W-:Y:S05]  /*5100*/  BSYNC.RECONVERGENT B0 ;  /* 0x0000000000007941 */ /* 0x000fea0003800200 */
.L_x_139:
        /* <DEDUP_REMOVED lines=13> */
.L_x_145:
[----:B------:R-:W0:Y:S02]  /*51e0*/  MUFU.RCP R9, R0 ;  /* 0x0000000000097308 */ /* 0x000e240000001000 */
[----:B0-----:R-:W-:-:S04]  /*51f0*/  FFMA R5, R9, R0, -1 ;  /* 0xbf80000009057423 */ /* 0x001fc80000000000 */
[----:B------:R-:W-:-:S04]  /*5200*/  FADD.FTZ R6, -R5, -RZ ;  /* 0x800000ff05067221 */ /* 0x000fc80000010100 */
[----:B------:R-:W-:-:S07]  /*5210*/  FFMA R9, R9, R6, R9 ;  /* 0x0000000609097223 */ /* 0x000fce0000000009 */
.L_x_146:
[----:B------:R-:W-:Y:S05]  /*5220*/  BSYNC.RECONVERGENT B5 ;  /* 0x0000000000057941 */ /* 0x000fea0003800200 */
.L_x_144:
[-C--:B------:R-:W-:Y:S01]  /*5230*/  FMUL R57, R43, R9.reuse ;  /* 0x000000092b397220 */ /* 0x080fe20000400000 */
[-C--:B------:R-:W-:Y:S01]  /*5240*/  FMUL R56, R52, R9.reuse ;  /* 0x0000000934387220 */ /* 0x080fe20000400000 */
[----:B------:R-:W-:-:S07]  /*5250*/  FMUL R58, R60, R9 ;  /* 0x000000093c3a7220 */ /* 0x000fce0000400000 */
.L_x_143:
[----:B------:R-:W-:Y:S05]  /*5260*/  BSYNC.RECONVERGENT B1 ;  /* 0x0000000000017941 */ /* 0x000fea0003800200 */
.L_x_142:
[----:B------:R-:W-:Y:S01]  /*5270*/  IMAD.MOV.U32 R9, RZ, RZ, R54 ;  /* 0x000000ffff097224 */ /* 0x000fe200078e0036 */
[----:B------:R-:W-:-:S07]  /*5280*/  MOV R0, 0x1 ;  /* 0x0000000100007802 */ /* 0x000fce0000000f00 */
.L_x_129:
[----:B--2---:R-:W-:Y:S05]  /*5290*/  BSYNC.RECONVERGENT B4 ;  /* 0x0000000000047941 */ /* 0x004fea0003800200 */
.L_x_128:
[----:B------:R-:W-:Y:S01]  /*52a0*/  FADD R5, R3, -0.89999997615814208984 ;  /* 0xbf66666603057421 */ /* 0x000fe20000000000 */
[----:B------:R-:W-:Y:S01]  /*52b0*/  FADD R6, R2, 1.7999999523162841797 ;  /* 0x3fe6666602067421 */ /* 0x000fe20000000000 */
[----:B------:R-:W-:Y:S01]  /*52c0*/  FADD R52, R8, 2.4000000953674316406 ;  /* 0x4019999a08347421 */ /* 0x000fe20000000000 */
[----:B------:R-:W-:Y:S01]  /*52d0*/  BSSY.RECONVERGENT B4, `(.L_x_147) ;  /* 0x000007b000047945 */ /* 0x000fe20003800200 */
[C---:B------:R-:W-:Y:S01]  /*52e0*/  FMUL R43, R5.reuse, R5 ;  /* 0x00000005052b7220 */ /* 0x040fe20000400000 */
[----:B------:R-:W-:Y:S01]  /*52f0*/  FMUL R54, R5, R4 ;  /* 0x0000000405367220 */ /* 0x000fe20000400000 */
[----:B------:R-:W-:Y:S02]  /*5300*/  HFMA2 R53, -RZ, RZ, 1.6494140625, -0.002735137939453125 ;  /* 0x3e99999aff357431 */ /* 0x000fe400000001ff */
[C---:B------:R-:W-:Y:S01]  /*5310*/  FFMA R43, R6.reuse, R6, R43 ;  /* 0x00000006062b7223 */ /* 0x040fe2000000002b */
[----:B------:R-:W-:-:S03]  /*5320*/  FFMA R54, R6, R7, R54 ;  /* 0x0000000706367223 */ /* 0x000fc60000000036 */
[C---:B------:R-:W-:Y:S01]  /*5330*/  FFMA R43, R52.reuse, R52, R43 ;  /* 0x00000034342b7223 */ /* 0x040fe2000000002b */
[----:B------:R-:W-:Y:S01]  /*5340*/  FFMA R5, R52, R69, R54 ;  /* 0x0000004534057223 */ /* 0x000fe20000000036 */
[----:B------:R-:W-:Y:S02]  /*5350*/  MOV R54, 0x3e4ccccd ;  /* 0x3e4ccccd00367802 */ /* 0x000fe40000000f00 */
[----:B------:R-:W-:Y:S01]  /*5360*/  FADD R6, R43, -0.80999994277954101562 ;  /* 0xbf4f5c282b067421 */ /* 0x000fe20000000000 */
[----:B------:R-:W-:Y:S01]  /*5370*/  HFMA2 R43, -RZ, RZ, 1.82421875, -19.203125 ;  /* 0x3f4ccccdff2b7431 */ /* 0x000fe200000001ff */
[----:B------:R-:W-:Y:S02]  /*5380*/  MOV R52, 0x3f4ccccd ;  /* 0x3f4ccccd00347802 */ /* 0x000fe40000000f00 */
        /* <DEDUP_REMOVED lines=11> */
[----:B------:R-:W-:Y:S01]  /*5440*/  IMAD.MOV.U32 R52, RZ, RZ, R95 ;  /* 0x000000ffff347224 */ /* 0x000fe200078e005f */
[----:B------:R-:W-:Y:S06]  /*5450*/  BRA `(.L_x_151) ;  /* 0x0000000000107947 */ /* 0x000fec0003800000 */
.L_x_150:
[----:B-1----:R-:W-:Y:S01]  /*5460*/  FMUL.FTZ R52, R93, R6 ;  /* 0x000000065d347220 */ /* 0x002fe20000410000 */
[----:B------:R-:W-:-:S03]  /*5470*/  FMUL.FTZ R6, R6, 0.5 ;  /* 0x3f00000006067820 */ /* 0x000fc60000410000 */
[----:B------:R-:W-:-:S04]  /*5480*/  FFMA R55, -R52, R52, R93 ;  /* 0x0000003434377223 */ /* 0x000fc8000000015d */
[----:B------:R-:W-:-:S07]  /*5490*/  FFMA R52, R55, R6, R52 ;  /* 0x0000000637347223 */ /* 0x000fce0000000034 */
.L_x_151:
[----:B------:R-:W-:Y:S05]  /*54a0*/  BSYNC.RECONVERGENT B0 ;  /* 0x0000000000007941 */ /* 0x000fea0003800200 */
.L_x_149:
        /* <DEDUP_REMOVED lines=14> */
.L_x_153:
[----:B------:R-:W-:Y:S05]  /*5590*/  BSYNC.RECONVERGENT B5 ;  /* 0x0000000000057941 */ /* 0x000fea0003800200 */
.L_x_152:
[C---:B------:R-:W-:Y:S01]  /*55a0*/  FSETP.GT.AND P0, PT, R6.reuse, R9, PT ;  /* 0x000000090600720b */ /* 0x040fe20003f04000 */
[----:B------:R-:W-:Y:S01]  /*55b0*/  BSSY.RELIABLE B5, `(.L_x_154) ;  /* 0x0000019000057945 */ /* 0x000fe20003800100 */
[----:B------:R-:W-:Y:S02]  /*55c0*/  FSETP.GEU.AND P1, PT, R6, 0.0010000000474974513054, PT ;  /* 0x3a83126f0600780b */ /* 0x000fe40003f2e000 */
[----:B------:R-:W-:-:S11]  /*55d0*/  MOV R96, R6 ;  /* 0x0000000600607202 */ /* 0x000fd60000000f00 */
        /* <DEDUP_REMOVED lines=15> */
.L_x_157:
[----:B------:R-:W-:Y:S05]  /*56d0*/  BSYNC.RECONVERGENT B6 ;  /* 0x0000000000067941 */ /* 0x000fea0003800200 */
.L_x_156:
[----:B------:R-:W-:Y:S01]  /*56e0*/  FSETP.GT.AND P0, PT, R6, R9, PT ;  /* 0x000000090600720b */ /* 0x000fe20003f04000 */
[----:B------:R-:W-:-:S03]  /*56f0*/  HFMA2 R52, -RZ, RZ, 1.82421875, -19.203125 ;  /* 0x3f4ccccdff347431 */ /* 0x000fc600000001ff */
[----:B------:R-:W-:-:S13]  /*5700*/  FSETP.LT.OR P0, PT, R6, 0.0010000000474974513054, P0 ;  /* 0x3a83126f0600780b */ /* 0x000fda0000701400 */
[----:B------:R-:W-:Y:S05]  /*5710*/  @P0 BREAK.RELIABLE B5 ;  /* 0x0000000000050942 */ /* 0x000fea0003800100 */
[----:B------:R-:W-:Y:S05]  /*5720*/  @P0 BRA `(.L_x_148) ;  /* 0x0000000000d40947 */ /* 0x000fea0003800000 */
[----:B------:R-:W-:-:S07]  /*5730*/  IMAD.MOV.U32 R96, RZ, RZ, R6 ;  /* 0x000000ffff607224 */ /* 0x000fce00078e0006 */
.L_x_155:
[----:B------:R-:W-:Y:S05]  /*5740*/  BSYNC.RELIABLE B5 ;  /* 0x0000000000057941 */ /* 0x000fea0003800100 */
.L_x_154:
[C---:B------:R-:W-:Y:S01]  /*5750*/  FFMA R61, R96.reuse, R4, R3 ;  /* 0x00000004603d7223 */ /* 0x040fe20000000003 */
[C---:B------:R-:W-:Y:S01]  /*5760*/  FFMA R60, R96.reuse, R7, R2 ;  /* 0x00000007603c7223 */ /* 0x040fe20000000002 */
[----:B------:R-:W-:Y:S01]  /*5770*/  FFMA R59, R96, R69, R8 ;  /* 0x00000045603b7223 */ /* 0x000fe20000000008 */
[----:B------:R-:W-:Y:S01]  /*5780*/  BSSY.RECONVERGENT B0, `(.L_x_158) ;  /* 0x0000013000007945 */ /* 0x000fe20003800200 */
[----:B------:R-:W-:Y:S01]  /*5790*/  FADD R43, R61, -0.89999997615814208984 ;  /* 0xbf6666663d2b7421 */ /* 0x000fe20000000000 */
[----:B------:R-:W-:Y:S01]  /*57a0*/  FADD R52, R60, 1.7999999523162841797 ;  /* 0x3fe666663c347421 */ /* 0x000fe20000000000 */
[----:B------:R-:W-:Y:S02]  /*57b0*/  FADD R53, R59, 2.4000000953674316406 ;  /* 0x4019999a3b357421 */ /* 0x000fe40000000000 */
        /* <DEDUP_REMOVED lines=11> */
.L_x_159:
[----:B------:R-:W-:Y:S01]  /*5870*/  FMUL.FTZ R0, R93, R6 ;  /* 0x000000065d007220 */ /* 0x000fe20000410000 */
[----:B------:R-:W-:-:S03]  /*5880*/  FMUL.FTZ R6, R6, 0.5 ;  /* 0x3f00000006067820 */ /* 0x000fc60000410000 */
[----:B------:R-:W-:-:S04]  /*5890*/  FFMA R5, -R0, R0, R93 ;  /* 0x0000000000057223 */ /* 0x000fc8000000015d */
[----:B------:R-:W-:-:S07]  /*58a0*/  FFMA R0, R5, R6, R0 ;  /* 0x0000000605007223 */ /* 0x000fce0000000000 */
.L_x_160:
[----:B------:R-:W-:Y:S05]  /*58b0*/  BSYNC.RECONVERGENT B0 ;  /* 0x0000000000007941 */ /* 0x000fea0003800200 */
.L_x_158:
        /* <DEDUP_REMOVED lines=13> */
.L_x_164:
[----:B------:R-:W0:Y:S02]  /*5990*/  MUFU.RCP R9, R0 ;  /* 0x0000000000097308 */ /* 0x000e240000001000 */
[----:B0-----:R-:W-:-:S04]  /*59a0*/  FFMA R5, R9, R0, -1 ;  /* 0xbf80000009057423 */ /* 0x001fc80000000000 */
[----:B------:R-:W-:-:S04]  /*59b0*/  FADD.FTZ R6, -R5, -RZ ;  /* 0x800000ff05067221 */ /* 0x000fc80000010100 */
[----:B------:R-:W-:-:S07]  /*59c0*/  FFMA R9, R9, R6, R9 ;  /* 0x0000000609097223 */ /* 0x000fce0000000009 */
.L_x_165:
[----:B------:R-:W-:Y:S05]  /*59d0*/  BSYNC.RECONVERGENT B5 ;  /* 0x0000000000057941 */ /* 0x000fea0003800200 */
.L_x_163:
[-C--:B------:R-:W-:Y:S01]  /*59e0*/  FMUL R58, R52, R9.reuse ;  /* 0x00000009343a7220 */ /* 0x080fe20000400000 */
[-C--:B------:R-:W-:Y:S01]  /*59f0*/  FMUL R57, R43, R9.reuse ;  /* 0x000000092b397220 */ /* 0x080fe20000400000 */
[----:B------:R-:W-:-:S07]  /*5a00*/  FMUL R56, R53, R9 ;  /* 0x0000000935387220 */ /* 0x000fce0000400000 */
.L_x_162:
[----:B------:R-:W-:Y:S05]  /*5a10*/  BSYNC.RECONVERGENT B1 ;  /* 0x0000000000017941 */ /* 0x000fea0003800200 */
.L_x_161:
[----:B------:R-:W-:Y:S01]  /*5a20*/  HFMA2 R52, -RZ, RZ, 1.57421875, -19.203125 ;  /* 0x3e4ccccdff347431 */ /* 0x000fe200000001ff */
[----:B------:R-:W-:Y:S01]  /*5a30*/  MOV R9, R96 ;  /* 0x0000006000097202 */ /* 0x000fe20000000f00 */
[----:B------:R-:W-:Y:S02]  /*5a40*/  HFMA2 R43, -RZ, RZ, 1.7744140625, -0.002735137939453125 ;  /* 0x3f19999aff2b7431 */ /* 0x000fe400000001ff */
[----:B------:R-:W-:Y:S01]  /*5a50*/  IMAD.MOV.U32 R53, RZ, RZ, 0x3f333333 ;  /* 0x3f333333ff357424 */ /* 0x000fe200078e00ff */
[----:B------:R-:W-:Y:S02]  /*5a60*/  MOV R54, 0x3f666666 ;  /* 0x3f66666600367802 */ /* 0x000fe40000000f00 */
[----:B------:R-:W-:-:S07]  /*5a70*/  MOV R0, 0x1 ;  /* 0x0000000100007802 */ /* 0x000fce0000000f00 */
.L_x_148:
[----:B------:R-:W-:Y:S05]  /*5a80*/  BSYNC.RECONVERGENT B4 ;  /* 0x0000000000047941 */ /* 0x000fea0003800200 */
.L_x_147:
[----:B------:R-:W-:Y:S01]  /*5a90*/  FADD R5, R3, -0.80000001192092895508 ;  /* 0xbf4ccccd03057421 */ /* 0x000fe20000000000 */
[----:B------:R-:W-:Y:S01]  /*5aa0*/  FADD R6, R2, -1.7000000476837158203 ;  /* 0xbfd9999a02067421 */ /* 0x000fe20000000000 */
[----:B------:R-:W-:Y:S01]  /*5ab0*/  FADD R96, R8, 2 ;  /* 0x4000000008607421 */ /* 0x000fe20000000000 */
[----:B------:R-:W-:Y:S01]  /*5ac0*/  BSSY.RECONVERGENT B4, `(.L_x_166) ;  /* 0x0000078000047945 */ /* 0x000fe20003800200 */
[C---:B------:R-:W-:Y:S01]  /*5ad0*/  FMUL R55, R5.reuse, R5 ;  /* 0x0000000505377220 */ /* 0x040fe20000400000 */
[----:B------:R-:W-:-:S03]  /*5ae0*/  FMUL R94, R5, R4 ;  /* 0x00000004055e7220 */ /* 0x000fc60000400000 */
[C---:B------:R-:W-:Y:S01]  /*5af0*/  FFMA R55, R6.reuse, R6, R55 ;  /* 0x0000000606377223 */ /* 0x040fe20000000037 */
[----:B------:R-:W-:-:S03]  /*5b00*/  FFMA R94, R6, R7, R94 ;  /* 0x00000007065e7223 */ /* 0x000fc6000000005e */
[C---:B------:R-:W-:Y:S01]  /*5b10*/  FFMA R55, R96.reuse, R96, R55 ;  /* 0x0000006060377223 */ /* 0x040fe20000000037 */
[----:B------:R-:W-:-:S03]  /*5b20*/  FFMA R5, R96, R69, R94 ;  /* 0x0000004560057223 */ /* 0x000fc6000000005e */
[----:B------:R-:W-:Y:S01]  /*5b30*/  FADD R6, R55, -0.6400000452995300293 ;  /* 0xbf23d70b37067421 */ /* 0x000fe20000000000 */
[----:B------:R-:W-:-:S03]  /*5b40*/  HFMA2 R55, -RZ, RZ, 0, 0 ;  /* 0x00000000ff377431 */ /* 0x000fc600000001ff */
        /* <DEDUP_REMOVED lines=13> */
.L_x_169:
[----:B-1----:R-:W-:Y:S01]  /*5c20*/  FMUL.FTZ R96, R93, R6 ;  /* 0x000000065d607220 */ /* 0x002fe20000410000 */
[----:B------:R-:W-:-:S03]  /*5c30*/  FMUL.FTZ R6, R6, 0.5 ;  /* 0x3f00000006067820 */ /* 0x000fc60000410000 */
[----:B------:R-:W-:-:S04]  /*5c40*/  FFMA R93, -R96, R96, R93 ;  /* 0x00000060605d7223 */ /* 0x000fc8000000015d */
[----:B------:R-:W-:-:S07]  /*5c50*/  FFMA R96, R93, R6, R96 ;  /* 0x000000065d607223 */ /* 0x000fce0000000060 */
.L_x_170:
[----:B------:R-:W-:Y:S05]  /*5c60*/  BSYNC.RECONVERGENT B0 ;  /* 0x0000000000007941 */ /* 0x000fea0003800200 */
.L_x_168:
        /* <DEDUP_REMOVED lines=14> */
.L_x_172:
[----:B------:R-:W-:Y:S05]  /*5d50*/  BSYNC.RECONVERGENT B5 ;  /* 0x0000000000057941 */ /* 0x000fea0003800200 */
.L_x_171:
        /* <DEDUP_REMOVED lines=19> */
.L_x_176:
[----:B------:R-:W-:Y:S05]  /*5e90*/  BSYNC.RECONVERGENT B6 ;  /* 0x0000000000067941 */ /* 0x000fea0003800200 */
.L_x_175:
[----:B------:R-:W-:-:S04]  /*5ea0*/  FSETP.GT.AND P0, PT, R6, R9, PT ;  /* 0x000000090600720b */ /* 0x000fc80003f04000 */
[----:B------:R-:W-:-:S13]  /*5eb0*/  FSETP.LT.OR P0, PT, R6, 0.0010000000474974513054, P0 ;  /* 0x3a83126f0600780b */ /* 0x000fda0000701400 */
[----:B------:R-:W-:Y:S05]  /*5ec0*/  @P0 BREAK.RELIABLE B5 ;  /* 0x0000000000050942 */ /* 0x000fea0003800100 */
[----:B------:R-:W-:Y:S05]  /*5ed0*/  @P0 BRA `(.L_x_167) ;  /* 0x0000000000d80947 */ /* 0x000fea0003800000 */
[----:B------:R-:W-:-:S07]  /*5ee0*/  MOV R98, R6 ;  /* 0x0000000600627202 */ /* 0x000fce0000000f00 */
.L_x_174:
[----:B------:R-:W-:Y:S05]  /*5ef0*/  BSYNC.RELIABLE B5 ;  /* 0x0000000000057941 */ /* 0x000fea0003800100 */
.L_x_173:
[C---:B------:R-:W-:Y:S01]  /*5f00*/  FFMA R61, R98.reuse, R4, R3 ;  /* 0x00000004623d7223 */ /* 0x040fe20000000003 */
[C---:B------:R-:W-:Y:S01]  /*5f10*/  FFMA R60, R98.reuse, R7, R2 ;  /* 0x00000007623c7223 */ /* 0x040fe20000000002 */
[----:B------:R-:W-:Y:S01]  /*5f20*/  FFMA R59, R98, R69, R8 ;  /* 0x00000045623b7223 */ /* 0x000fe20000000008 */
[----:B------:R-:W-:Y:S01]  /*5f30*/  BSSY.RECONVERGENT B0, `(.L_x_177) ;  /* 0x0000013000007945 */ /* 0x000fe20003800200 */
[----:B------:R-:W-:Y:S01]  /*5f40*/  FADD R43, R61, -0.80000001192092895508 ;  /* 0xbf4ccccd3d2b7421 */ /* 0x000fe20000000000 */
[----:B------:R-:W-:Y:S01]  /*5f50*/  FADD R52, R60, -1.7000000476837158203 ;  /* 0xbfd9999a3c347421 */ /* 0x000fe20000000000 */
        /* <DEDUP_REMOVED lines=10> */
[----:B------:R-:W-:Y:S01]  /*6000*/  IMAD.MOV.U32 R0, RZ, RZ, R95 ;  /* 0x000000ffff007224 */ /* 0x000fe200078e005f */
[----:B------:R-:W-:Y:S06]  /*6010*/  BRA `(.L_x_179) ;  /* 0x0000000000107947 */ /* 0x000fec0003800000 */
.L_x_178:
[----:B------:R-:W-:Y:S01]  /*6020*/  FMUL.FTZ R0, R93, R6 ;  /* 0x000000065d007220 */ /* 0x000fe20000410000 */
[----:B------:R-:W-:-:S03]  /*6030*/  FMUL.FTZ R6, R6, 0.5 ;  /* 0x3f00000006067820 */ /* 0x000fc60000410000 */
[----:B------:R-:W-:-:S04]  /*6040*/  FFMA R5, -R0, R0, R93 ;  /* 0x0000000000057223 */ /* 0x000fc8000000015d */
[----:B------:R-:W-:-:S07]  /*6050*/  FFMA R0, R5, R6, R0 ;  /* 0x0000000605007223 */ /* 0x000fce0000000000 */
.L_x_179:
[----:B------:R-:W-:Y:S05]  /*6060*/  BSYNC.RECONVERGENT B0 ;  /* 0x0000000000007941 */ /* 0x000fea0003800200 */
.L_x_177:
        /* <DEDUP_REMOVED lines=13> */
.L_x_183:
[----:B------:R-:W0:Y:S02]  /*6140*/  MUFU.RCP R9, R0 ;  /* 0x0000000000097308 */ /* 0x000e240000001000 */
[----:B0-----:R-:W-:-:S04]  /*6150*/  FFMA R5, R9, R0, -1 ;  /* 0xbf80000009057423 */ /* 0x001fc80000000000 */
[----:B------:R-:W-:-:S04]  /*6160*/  FADD.FTZ R6, -R5, -RZ ;  /* 0x800000ff05067221 */ /* 0x000fc80000010100 */
[----:B------:R-:W-:-:S07]  /*6170*/  FFMA R9, R9, R6, R9 ;  /* 0x0000000609097223 */ /* 0x000fce0000000009 */
.L_x_184:
[----:B------:R-:W-:Y:S05]  /*6180*/  BSYNC.RECONVERGENT B5 ;  /* 0x0000000000057941 */ /* 0x000fea0003800200 */
.L_x_182:
[-C--:B------:R-:W-:Y:S01]  /*6190*/  FMUL R58, R52, R9.reuse ;  /* 0x00000009343a7220 */ /* 0x080fe20000400000 */
[-C--:B------:R-:W-:Y:S01]  /*61a0*/  FMUL R57, R43, R9.reuse ;  /* 0x000000092b397220 */ /* 0x080fe20000400000 */
[----:B------:R-:W-:-:S07]  /*61b0*/  FMUL R56, R53, R9 ;  /* 0x0000000935387220 */ /* 0x000fce0000400000 */
.L_x_181:
[----:B------:R-:W-:Y:S05]  /*61c0*/  BSYNC.RECONVERGENT B1 ;  /* 0x0000000000017941 */ /* 0x000fea0003800200 */
.L_x_180:
[----:B------:R-:W-:Y:S01]  /*61d0*/  HFMA2 R52, -RZ, RZ, 1.849609375, 1638 ;  /* 0x3f666666ff347431 */ /* 0x000fe200000001ff */
[----:B------:R-:W-:Y:S01]  /*61e0*/  MOV R9, R98 ;  /* 0x0000006200097202 */ /* 0x000fe20000000f00 */
[----:B------:R-:W-:Y:S01]  /*61f0*/  HFMA2 R54, -RZ, RZ, 1.7998046875, 0.2249755859375 ;  /* 0x3f333333ff367431 */ /* 0x000fe200000001ff */
[----:B------:R-:W-:Y:S01]  /*6200*/  MOV R53, 0x3f59999a ;  /* 0x3f59999a00357802 */ /* 0x000fe20000000f00 */
[----:B------:R-:W-:Y:S02]  /*6210*/  HFMA2 R0, -RZ, RZ, 0, 5.9604644775390625e-08 ;  /* 0x00000001ff007431 */ /* 0x000fe400000001ff */
[----:B------:R-:W-:Y:S01]  /*6220*/  IMAD.MOV.U32 R55, RZ, RZ, 0x3f800000 ;  /* 0x3f800000ff377424 */ /* 0x000fe200078e00ff */
[----:B------:R-:W-:-:S07]  /*6230*/  MOV R43, 0x3e19999a ;  /* 0x3e19999a002b7802 */ /* 0x000fce0000000f00 */
.L_x_167:
[----:B------:R-:W-:Y:S05]  /*6240*/  BSYNC.RECONVERGENT B4 ;  /* 0x0000000000047941 */ /* 0x000fea0003800200 */
.L_x_166:
        /* <DEDUP_REMOVED lines=23> */
.L_x_188:
[----:B------:R-:W-:Y:S05]  /*63c0*/  BSYNC.RECONVERGENT B5 ;  /* 0x0000000000057941 */ /* 0x000fea0003800200 */
.L_x_187:
[----:B------:R-:W-:-:S04]  /*63d0*/  FSETP.GT.AND P1, PT, R94, R9, PT ;  /* 0x000000095e00720b */ /* 0x000fc80003f24000 */
[----:B------:R-:W-:-:S13]  /*63e0*/  FSETP.LT.OR P1, PT, R94, 0.0010000000474974513054, P1 ;  /* 0x3a83126f5e00780b */ /* 0x000fda0000f21400 */
[----:B------:R-:W-:Y:S05]  /*63f0*/  @P1 BRA `(.L_x_186) ;  /* 0x00000000004c1947 */ /* 0x000fea0003800000 */
[C---:B------:R-:W-:Y:S01]  /*6400*/  FFMA R17, R94.reuse, R7, R2 ;  /* 0x000000075e117223 */ /* 0x040fe20000000002 */
[----:B------:R-:W-:Y:S01]  /*6410*/  FFMA R16, R94, R69, R8 ;  /* 0x000000455e107223 */ /* 0x000fe20000000008 */
[----:B------:R-:W-:Y:S02]  /*6420*/  HFMA2 R14, -RZ, RZ, 1.875, 0 ;  /* 0x3f800000ff0e7431 */ /* 0x000fe400000001ff */
[----:B------:R-:W-:Y:S02]  /*6430*/  IMAD.MOV.U32 R10, RZ, RZ, 0x3f666666 ;  /* 0x3f666666ff0a7424 */ /* 0x000fe400078e00ff */
[----:B------:R-:W-:Y:S01]  /*6440*/  FADD R2, R17, R17 ;  /* 0x0000001111027221 */ /* 0x000fe20000000000 */
[----:B------:R-:W-:Y:S01]  /*6450*/  FADD R6, R16, R16 ;  /* 0x0000001010067221 */ /* 0x000fe20000000000 */
[----:B------:R-:W-:Y:S01]  /*6460*/  FSETP.GEU.AND P1, PT, R5, RZ, PT ;  /* 0x000000ff0500720b */ /* 0x000fe20003f2e000 */
[----:B------:R-:W-:Y:S01]  /*6470*/  FFMA R15, R94, R4, R3 ;  /* 0x000000045e0f7223 */ /* 0x000fe20000000003 */
[----:B------:R-:W-:Y:S01]  /*6480*/  PLOP3.LUT P0, PT, PT, PT, PT, 0x8, 0x80 ;  /* 0x000000000080781c */ /* 0x000fe20003f0e170 */
[----:B------:R-:W-:Y:S01]  /*6490*/  F2I.FLOOR.NTZ R9, R6 ;  /* 0x0000000600097305 */ /* 0x000fe20000207100 */
[----:B------:R-:W-:-:S02]  /*64a0*/  FSEL R13, -RZ, RZ, P1 ;  /* 0x000000ffff0d7208 */ /* 0x000fc40000800100 */
[----:B------:R-:W-:-:S05]  /*64b0*/  FSEL R14, R14, -1, !P1 ;  /* 0xbf8000000e0e7808 */ /* 0x000fca0004800000 */
[----:B------:R-:W0:Y:S02]  /*64c0*/  F2I.FLOOR.NTZ R2, R2 ;  /* 0x0000000200027305 */ /* 0x000e240000207100 */
[----:B0-----:R-:W-:-:S04]  /*64d0*/  IADD3 R9, PT, PT, R2, R9, RZ ;  /* 0x0000000902097210 */ /* 0x001fc80007ffe0ff */
[----:B------:R-:W-:-:S04]  /*64e0*/  LOP3.LUT R9, R9, 0x1, RZ, 0xc0, !PT ;  /* 0x0000000109097812 */ /* 0x000fc800078ec0ff */
[----:B------:R-:W-:-:S04]  /*64f0*/  ISETP.NE.U32.AND P2, PT, R9, 0x1, PT ;  /* 0x000000010900780c */ /* 0x000fc80003f45070 */
[C---:B------:R-:W-:Y:S02]  /*6500*/  FSEL R12, R10.reuse, 0.30000001192092895508, !P2 ;  /* 0x3e99999a0a0c7808 */ /* 0x040fe40005000000 */
[C---:B------:R-:W-:Y:S02]  /*6510*/  FSEL R11, R10.reuse, 0.25, !P2 ;  /* 0x3e8000000a0b7808 */ /* 0x040fe40005000000 */
[----:B------:R-:W-:-:S07]  /*6520*/  FSEL R10, R10, 0.20000000298023223877, !P2 ;  /* 0x3e4ccccd0a0a7808 */ /* 0x000fce0005000000 */
.L_x_186:
[----:B------:R-:W-:Y:S05]  /*6530*/  BSYNC.RECONVERGENT B4 ;  /* 0x0000000000047941 */ /* 0x000fea0003800200 */
.L_x_185:
[----:B------:R-:W-:Y:S01]  /*6540*/  @!P0 MOV R55, RZ ;  /* 0x000000ff00378202 */ /* 0x000fe20000000f00 */
[----:B------:R-:W-:Y:S01]  /*6550*/  @!P0 IMAD.MOV.U32 R56, RZ, RZ, R13 ;  /* 0x000000ffff388224 */ /* 0x000fe200078e000d */
[----:B------:R-:W-:Y:S02]  /*6560*/  @!P0 MOV R43, 0x3f666666 ;  /* 0x3f666666002b8802 */ /* 0x000fe40000000f00 */
[----:B------:R-:W-:Y:S02]  /*6570*/  @!P0 MOV R0, 0x1 ;  /* 0x0000000100008802 */ /* 0x000fe40000000f00 */
[----:B------:R-:W-:Y:S02]  /*6580*/  @!P0 MOV R54, R12 ;  /* 0x0000000c00368202 */ /* 0x000fe40000000f00 */
[----:B------:R-:W-:Y:S02]  /*6590*/  @!P0 MOV R53, R11 ;  /* 0x0000000b00358202 */ /* 0x000fe40000000f00 */
[----:B------:R-:W-:-:S02]  /*65a0*/  @!P0 MOV R52, R10 ;  /* 0x0000000a00348202 */ /* 0x000fc40000000f00 */
[----:B------:R-:W-:Y:S02]  /*65b0*/  @!P0 MOV R57, R14 ;  /* 0x0000000e00398202 */ /* 0x000fe40000000f00 */
[----:B------:R-:W-:Y:S02]  /*65c0*/  @!P0 MOV R58, R13 ;  /* 0x0000000d003a8202 */ /* 0x000fe40000000f00 */
[----:B------:R-:W-:Y:S02]  /*65d0*/  @!P0 MOV R59, R16 ;  /* 0x00000010003b8202 */ /* 0x000fe40000000f00 */
[----:B------:R-:W-:Y:S02]  /*65e0*/  @!P0 MOV R61, R15 ;  /* 0x0000000f003d8202 */ /* 0x000fe40000000f00 */
[----:B------:R-:W-:-:S07]  /*65f0*/  @!P0 MOV R60, R17 ;  /* 0x00000011003c8202 */ /* 0x000fce0000000f00 */
.L_x_69:
[----:B------:R-:W-:Y:S05]  /*6600*/  BSYNC.RECONVERGENT B3 ;  /* 0x0000000000037941 */ /* 0x000fea0003800200 */
.L_x_38:
[----:B------:R-:W-:-:S13]  /*6610*/  ISETP.NE.AND P0, PT, R0, RZ, PT ;  /* 0x000000ff0000720c */ /* 0x000fda0003f05270 */
[----:B------:R-:W-:Y:S05]  /*6620*/  @!P0 BRA `(.L_x_189) ;  /* 0x00000060001c8947 */ /* 0x000fea0003800000 */
[----:B------:R-:W-:Y:S01]  /*6630*/  HFMA2 R9, -RZ, RZ, 0, 0 ;  /* 0x00000000ff097431 */ /* 0x000fe200000001ff */
[----:B------:R-:W-:Y:S06]  /*6640*/  BSSY.RECONVERGENT B0, `(.L_x_190) ;  /* 0x0000094000007945 */ /* 0x000fec0003800200 */
.L_x_192:
[----:B------:R-:W-:-:S05]  /*6650*/  IMAD.SHL.U32 R3, R70, 0x2000, RZ ;  /* 0x0000200046037824 */ /* 0x000fca00078e00ff */
[----:B------:R-:W-:-:S04]  /*6660*/  LOP3.LUT R3, R3, R70, RZ, 0x3c, !PT ;  /* 0x0000004603037212 */ /* 0x000fc800078e3cff */
[----:B------:R-:W-:-:S04]  /*6670*/  SHF.R.U32.HI R0, RZ, 0x11, R3 ;  /* 0x00000011ff007819 */ /* 0x000fc80000011603 */
[----:B------:R-:W-:-:S04]  /*6680*/  LOP3.LUT R0, R0, R3, RZ, 0x3c, !PT ;  /* 0x0000000300007212 */ /* 0x000fc800078e3cff */
[----:B------:R-:W-:-:S04]  /*6690*/  SHF.L.U32 R3, R0, 0x5, RZ ;  /* 0x0000000500037819 */ /* 0x000fc800000006ff */
[----:B------:R-:W-:-:S04]  /*66a0*/  LOP3.LUT R3, R3, R0, RZ, 0x3c, !PT ;  /* 0x0000000003037212 */ /* 0x000fc800078e3cff */
[----:B------:R-:W-:-:S04]  /*66b0*/  SHF.L.U32 R0, R3, 0xd, RZ ;  /* 0x0000000d03007819 */ /* 0x000fc800000006ff */
[----:B------:R-:W-:Y:S02]  /*66c0*/  LOP3.LUT R0, R0, R3, RZ, 0x3c, !PT ;  /* 0x0000000300007212 */ /* 0x000fe400078e3cff */
[----:B------:R-:W-:Y:S02]  /*66d0*/  LOP3.LUT R3, R3, 0xffffff, RZ, 0xc0, !PT ;  /* 0x00ffffff03037812 */ /* 0x000fe400078ec0ff */
[----:B------:R-:W-:Y:S02]  /*66e0*/  SHF.R.U32.HI R5, RZ, 0x11, R0 ;  /* 0x00000011ff057819 */ /* 0x000fe40000011600 */
[----:B------:R-:W-:Y:S02]  /*66f0*/  I2FP.F32.U32 R3, R3 ;  /* 0x0000000300037245 */ /* 0x000fe40000201000 */
[----:B------:R-:W-:-:S03]  /*6700*/  LOP3.LUT R5, R5, R0, RZ, 0x3c, !PT ;  /* 0x0000000005057212 */ /* 0x000fc600078e3cff */
[----:B------:R-:W-:Y:S01]  /*6710*/  FMUL R3, R3, 5.9604644775390625e-08 ;  /* 0x3380000003037820 */ /* 0x000fe20000400000 */
[----:B------:R-:W-:-:S04]  /*6720*/  SHF.L.U32 R0, R5, 0x5, RZ ;  /* 0x0000000505007819 */ /* 0x000fc800000006ff */
[----:B------:R-:W-:-:S04]  /*6730*/  LOP3.LUT R0, R0, R5, RZ, 0x3c, !PT ;  /* 0x0000000500007212 */ /* 0x000fc800078e3cff */
[----:B------:R-:W-:-:S04]  /*6740*/  SHF.L.U32 R5, R0, 0xd, RZ ;  /* 0x0000000d00057819 */ /* 0x000fc800000006ff */
[----:B------:R-:W-:Y:S02]  /*6750*/  LOP3.LUT R5, R5, R0, RZ, 0x3c, !PT ;  /* 0x0000000005057212 */ /* 0x000fe400078e3cff */
[----:B------:R-:W-:Y:S02]  /*6760*/  LOP3.LUT R0, R0, 0xffffff, RZ, 0xc0, !PT ;  /* 0x00ffffff00007812 */ /* 0x000fe400078ec0ff */
[----:B------:R-:W-:-:S04]  /*6770*/  SHF.R.U32.HI R2, RZ, 0x11, R5 ;  /* 0x00000011ff027819 */ /* 0x000fc80000011605 */
[----:B------:R-:W-:Y:S02]  /*6780*/  LOP3.LUT R5, R2, R5, RZ, 0x3c, !PT ;  /* 0x0000000502057212 */ /* 0x000fe400078e3cff */
[----:B------:R-:W-:Y:S02]  /*6790*/  I2FP.F32.U32 R2, R0 ;  /* 0x0000000000027245 */ /* 0x000fe40000201000 */
[----:B------:R-:W-:Y:S02]  /*67a0*/  SHF.L.U32 R70, R5, 0x5, RZ ;  /* 0x0000000505467819 */ /* 0x000fe400000006ff */
[----:B------:R-:W-:Y:S02]  /*67b0*/  MOV R0, 0x3f800000 ;  /* 0x3f80000000007802 */ /* 0x000fe40000000f00 */
[----:B------:R-:W-:Y:S01]  /*67c0*/  LOP3.LUT R70, R70, R5, RZ, 0x3c, !PT ;  /* 0x0000000546467212 */ /* 0x000fe200078e3cff */
[----:B------:R-:W-:Y:S02]  /*67d0*/  FMUL R5, R2, 5.9604644775390625e-08 ;  /* 0x3380000002057820 */ /* 0x000fe40000400000 */
[--C-:B------:R-:W-:Y:S01]  /*67e0*/  FFMA R8, R3, 2, -R0.reuse ;  /* 0x4000000003087823 */ /* 0x100fe20000000800 */
[----:B------:R-:W-:Y:S01]  /*67f0*/  LOP3.LUT R2, R70, 0xffffff, RZ, 0xc0, !PT ;  /* 0x00ffffff46027812 */ /* 0x000fe200078ec0ff */
[----:B------:R-:W-:-:S03]  /*6800*/  FFMA R6, R5, 2, -R0 ;  /* 0x4000000005067823 */ /* 0x000fc60000000800 */
[----:B------:R-:W-:Y:S01]  /*6810*/  I2FP.F32.U32 R2, R2 ;  /* 0x0000000200027245 */ /* 0x000fe20000201000 */
[----:B------:R-:W-:-:S04]  /*6820*/  FMUL R5, R6, R6 ;  /* 0x0000000606057220 */ /* 0x000fc80000400000 */
[----:B------:R-:W-:Y:S01]  /*6830*/  FMUL R3, R2, 5.9604644775390625e-08 ;  /* 0x3380000002037820 */ /* 0x000fe20000400000 */
[----:B------:R-:W-:-:S03]  /*6840*/  FFMA R5, R8, R8, R5 ;  /* 0x0000000808057223 */ /* 0x000fc60000000005 */
[----:B------:R-:W-:-:S04]  /*6850*/  FFMA R96, R3, 2, -R0 ;  /* 0x4000000003607823 */ /* 0x000fc80000000800 */
[----:B------:R-:W-:-:S05]  /*6860*/  FFMA R5, R96, R96, R5 ;  /* 0x0000006060057223 */ /* 0x000fca0000000005 */
[----:B------:R-:W-:-:S13]  /*6870*/  FSETP.GEU.AND P0, PT, R5, 1, PT ;  /* 0x3f8000000500780b */ /* 0x000fda0003f0e000 */
[----:B------:R-:W-:Y:S05]  /*6880*/  @!P0 BRA `(.L_x_191) ;  /* 0x0000000400bc8947 */ /* 0x000fea0003800000 */
        /* <DEDUP_REMOVED lines=13> */
[----:B------:R-:W-:-:S03]  /*6960*/  SHF.L.U32 R2, R5, 0x5, RZ ;  /* 0x0000000505027819 */ /* 0x000fc600000006ff */
[----:B------:R-:W-:Y:S01]  /*6970*/  FFMA R8, R3, 2, -R0 ;  /* 0x4000000003087823 */ /* 0x000fe20000000800 */
[----:B------:R-:W-:-:S04]  /*6980*/  LOP3.LUT R2, R2, R5, RZ, 0x3c, !PT ;  /* 0x0000000502027212 */ /* 0x000fc800078e3cff */
[----:B------:R-:W-:-:S04]  /*6990*/  SHF.L.U32 R5, R2, 0xd, RZ ;  /* 0x0000000d02057819 */ /* 0x000fc800000006ff */
[----:B------:R-:W-:Y:S02]  /*69a0*/  LOP3.LUT R5, R5, R2, RZ, 0x3c, !PT ;  /* 0x0000000205057212 */ /* 0x000fe400078e3cff */
[----:B------:R-:W-:Y:S02]  /*69b0*/  LOP3.LUT R2, R2, 0xffffff, RZ, 0xc0, !PT ;  /* 0x00ffffff02027812 */ /* 0x000fe400078ec0ff */
[----:B------:R-:W-:Y:S02]  /*69c0*/  SHF.R.U32.HI R6, RZ, 0x11, R5 ;  /* 0x00000011ff067819 */ /* 0x000fe40000011605 */
[----:B------:R-:W-:Y:S02]  /*69d0*/  I2FP.F32.U32 R2, R2 ;  /* 0x0000000200027245 */ /* 0x000fe40000201000 */
[----:B------:R-:W-:-:S04]  /*69e0*/  LOP3.LUT R6, R6, R5, RZ, 0x3c, !PT ;  /* 0x0000000506067212 */ /* 0x000fc800078e3cff */
[----:B------:R-:W-:-:S04]  /*69f0*/  SHF.L.U32 R5, R6, 0x5, RZ ;  /* 0x0000000506057819 */ /* 0x000fc800000006ff */
[----:B------:R-:W-:Y:S01]  /*6a00*/  LOP3.LUT R70, R5, R6, RZ, 0x3c, !PT ;  /* 0x0000000605467212 */ /* 0x000fe200078e3cff */
[----:B------:R-:W-:-:S03]  /*6a10*/  FMUL R5, R2, 5.9604644775390625e-08 ;  /* 0x3380000002057820 */ /* 0x000fc60000400000 */
        /* <DEDUP_REMOVED lines=10> */
[----:B------:R-:W-:-:S04]  /*6ac0*/  SHF.L.U32 R3, R70, 0xd, RZ ;  /* 0x0000000d46037819 */ /* 0x000fc800000006ff */
[----:B------:R-:W-:-:S04]  /*6ad0*/  LOP3.LUT R3, R3, R70, RZ, 0x3c, !PT ;  /* 0x0000004603037212 */ /* 0x000fc800078e3cff */
[----:B------:R-:W-:-:S04]  /*6ae0*/  SHF.R.U32.HI R2, RZ, 0x11, R3 ;  /* 0x00000011ff027819 */ /* 0x000fc80000011603 */
[----:B------:R-:W-:-:S05]  /*6af0*/  LOP3.LUT R2, R2, R3, RZ, 0x3c, !PT ;  /* 0x0000000302027212 */ /* 0x000fca00078e3cff */
[----:B------:R-:W-:-:S05]  /*6b00*/  IMAD.SHL.U32 R3, R2, 0x20, RZ ;  /* 0x0000002002037824 */ /* 0x000fca00078e00ff */
        /* <DEDUP_REMOVED lines=33> */
[----:B------:R-:W-:-:S04]  /*6d20*/  LOP3.LUT R2, R2, R3, RZ, 0x3c, !PT ;  /* 0x0000000302027212 */ /* 0x000fc800078e3cff */
[----:B------:R-:W-:-:S04]  /*6d30*/  SHF.L.U32 R3, R2, 0x5, RZ ;  /* 0x0000000502037819 */ /* 0x000fc800000006ff */
[----:B------:R-:W-:-:S05]  /*6d40*/  LOP3.LUT R3, R3, R2, RZ, 0x3c, !PT ;  /* 0x0000000203037212 */ /* 0x000fca00078e3cff */
[----:B------:R-:W-:-:S05]  /*6d50*/  IMAD.SHL.U32 R2, R3, 0x2000, RZ ;  /* 0x0000200003027824 */ /* 0x000fca00078e00ff */
        /* <DEDUP_REMOVED lines=28> */
[----:B------:R-:W-:-:S04]  /*6f20*/  IADD3 R9, PT, PT, R9, 0x4, RZ ;  /* 0x0000000409097810 */ /* 0x000fc80007ffe0ff */
[----:B------:R-:W-:-:S13]  /*6f30*/  ISETP.NE.AND P0, PT, R9, 0x64, PT ;  /* 0x000000640900780c */ /* 0x000fda0003f05270 */
[----:B------:R-:W-:Y:S05]  /*6f40*/  @P0 BRA `(.L_x_192) ;  /* 0xfffffff400c00947 */ /* 0x000fea000383ffff */
[----:B------:R-:W-:Y:S01]  /*6f50*/  HFMA2 R6, -RZ, RZ, 1.875, 0 ;  /* 0x3f800000ff067431 */ /* 0x000fe200000001ff */
[----:B------:R-:W-:Y:S01]  /*6f60*/  MOV R8, RZ ;  /* 0x000000ff00087202 */ /* 0x000fe20000000f00 */
[----:B------:R-:W-:-:S07]  /*6f70*/  IMAD.MOV.U32 R96, RZ, RZ, RZ ;  /* 0x000000ffff607224 */ /* 0x000fce00078e00ff */
.L_x_191:
[----:B------:R-:W-:Y:S05]  /*6f80*/  BSYNC.RECONVERGENT B0 ;  /* 0x0000000000007941 */ /* 0x000fea0003800200 */
.L_x_190:
[----:B------:R-:W-:Y:S01]  /*6f90*/  MOV R9, 0x3ca3d70a ;  /* 0x3ca3d70a00097802 */ /* 0x000fe20000000f00 */
[----:B------:R-:W-:Y:S04]  /*6fa0*/  BSSY.RECONVERGENT B0, `(.L_x_193) ;  /* 0x0000013000007945 */ /* 0x000fe80003800200 */
[-C--:B------:R-:W-:Y:S01]  /*6fb0*/  FFMA R3, R6, R9.reuse, 0.89553338289260864258 ;  /* 0x3f6541ad06037423 */ /* 0x080fe20000000009 */
[-C--:B------:R-:W-:Y:S01]  /*6fc0*/  FFMA R8, R8, R9.reuse, -0.39801487326622009277 ;  /* 0xbecbc89b08087423 */ /* 0x080fe20000000009 */
[----:B------:R-:W-:Y:S02]  /*6fd0*/  FFMA R96, R96, R9, -0.19900743663311004639 ;  /* 0xbe4bc89b60607423 */ /* 0x000fe40000000009 */
        /* <DEDUP_REMOVED lines=11> */
.L_x_194:
[----:B------:R-:W-:Y:S01]  /*7090*/  FMUL.FTZ R0, R93, R2 ;  /* 0x000000025d007220 */ /* 0x000fe20000410000 */
[----:B------:R-:W-:-:S03]  /*70a0*/  FMUL.FTZ R2, R2, 0.5 ;  /* 0x3f00000002027820 */ /* 0x000fc60000410000 */
[----:B------:R-:W-:-:S04]  /*70b0*/  FFMA R5, -R0, R0, R93 ;  /* 0x0000000000057223 */ /* 0x000fc8000000015d */
[----:B------:R-:W-:-:S07]  /*70c0*/  FFMA R0, R5, R2, R0 ;  /* 0x0000000205007223 */ /* 0x000fce0000000000 */
.L_x_195:
[----:B------:R-:W-:Y:S05]  /*70d0*/  BSYNC.RECONVERGENT B0 ;  /* 0x0000000000007941 */ /* 0x000fea0003800200 */
.L_x_193:
[----:B------:R-:W-:Y:S01]  /*70e0*/  FSETP.GT.AND P0, PT, R0, 9.9999999392252902908e-09, PT ;  /* 0x322bcc770000780b */ /* 0x000fe20003f04000 */
[----:B------:R-:W-:Y:S01]  /*70f0*/  BSSY.RECONVERGENT B1, `(.L_x_196) ;  /* 0x0000015000017945 */ /* 0x000fe20003800200 */
[----:B------:R-:W-:Y:S01]  /*7100*/  HFMA2 R5, -RZ, RZ, 0, 0 ;  /* 0x00000000ff057431 */ /* 0x000fe200000001ff */
[----:B------:R-:W-:Y:S01]  /*7110*/  MOV R2, RZ ;  /* 0x000000ff00027202 */ /* 0x000fe20000000f00 */
[----:B------:R-:W-:-:S09]  /*7120*/  HFMA2 R9, -RZ, RZ, 0, 0 ;  /* 0x00000000ff097431 */ /* 0x000fd200000001ff */
        /* <DEDUP_REMOVED lines=9> */
.L_x_199:
[----:B------:R-:W0:Y:S02]  /*71c0*/  MUFU.RCP R9, R0 ;  /* 0x0000000000097308 */ /* 0x000e240000001000 */
[----:B0-----:R-:W-:-:S04]  /*71d0*/  FFMA R2, R9, R0, -1 ;  /* 0xbf80000009027423 */ /* 0x001fc80000000000 */
[----:B------:R-:W-:-:S04]  /*71e0*/  FADD.FTZ R2, -R2, -RZ ;  /* 0x800000ff02027221 */ /* 0x000fc80000010100 */
[----:B------:R-:W-:-:S07]  /*71f0*/  FFMA R9, R9, R2, R9 ;  /* 0x0000000209097223 */ /* 0x000fce0000000009 */
.L_x_200:
[----:B------:R-:W-:Y:S05]  /*7200*/  BSYNC.RECONVERGENT B3 ;  /* 0x0000000000037941 */ /* 0x000fea0003800200 */
.L_x_198:
[-C--:B------:R-:W-:Y:S01]  /*7210*/  FMUL R5, R8, R9.reuse ;  /* 0x0000000908057220 */ /* 0x080fe20000400000 */
[-C--:B------:R-:W-:Y:S01]  /*7220*/  FMUL R2, R3, R9.reuse ;  /* 0x0000000903027220 */ /* 0x080fe20000400000 */
[----:B------:R-:W-:-:S07]  /*7230*/  FMUL R9, R96, R9 ;  /* 0x0000000960097220 */ /* 0x000fce0000400000 */
.L_x_197:
[----:B------:R-:W-:Y:S05]  /*7240*/  BSYNC.RECONVERGENT B1 ;  /* 0x0000000000017941 */ /* 0x000fea0003800200 */
.L_x_196:
[----:B------:R-:W-:Y:S01]  /*7250*/  BSSY.RECONVERGENT B3, `(.L_x_201) ;  /* 0x0000355000037945 */ /* 0x000fe20003800200 */
[----:B------:R-:W-:Y:S01]  /*7260*/  FFMA R3, R5, 0.0099999997764825820923, R60 ;  /* 0x3c23d70a05037823 */ /* 0x000fe2000000003c */
[----:B------:R-:W-:Y:S01]  /*7270*/  FFMA R0, R2, 0.0099999997764825820923, R61 ;  /* 0x3c23d70a02007823 */ /* 0x000fe2000000003d */
[----:B------:R-:W-:Y:S01]  /*7280*/  FFMA R8, R9, 0.0099999997764825820923, R59 ;  /* 0x3c23d70a09087823 */ /* 0x000fe2000000003b */
[----:B------:R-:W-:Y:S06]  /*7290*/  @!P6 BRA `(.L_x_202) ;  /* 0x00000024007ce947 */ /* 0x000fec0003800000 */
[----:B------:R-:W0:Y:S02]  /*72a0*/  LDCU UR5, c[0x0][0x3a0] ;  /* 0x00007400ff0577ac */ /* 0x000e240008000800 */
[----:B0-----:R-:W-:-:S09]  /*72b0*/  UISETP.NE.AND UP0, UPT, UR5, 0x1, UPT ;  /* 0x000000010500788c */ /* 0x001fd2000bf05270 */
[----:B------:R-:W-:Y:S05]  /*72c0*/  BRA.U !UP0, `(.L_x_203) ;  /* 0x0000001108d47547 */ /* 0x000fea000b800000 */
[----:B------:R-:W0:Y:S01]  /*72d0*/  LDCU UR5, c[0x0][0x3ac] ;  /* 0x00007580ff0577ac */ /* 0x000e220008000800 */
[----:B------:R-:W-:Y:S01]  /*72e0*/  HFMA2 R99, -RZ, RZ, 0, 0 ;  /* 0x00000000ff637431 */ /* 0x000fe200000001ff */
[----:B------:R-:W-:Y:S01]  /*72f0*/  MOV R102, 0x7149f2ca ;  /* 0x7149f2ca00667802 */ /* 0x000fe20000000f00 */
[----:B0-----:R-:W-:-:S09]  /*7300*/  UISETP.GE.AND UP0, UPT, UR5, 0x1, UPT ;  /* 0x000000010500788c */ /* 0x001fd2000bf06270 */
[----:B------:R-:W-:Y:S05]  /*7310*/  BRA.U !UP0, `(.L_x_204) ;  /* 0x0000001108587547 */ /* 0x000fea000b800000 */
[----:B------:R-:W-:Y:S01]  /*7320*/  UISETP.NE.AND UP0, UPT, UR5, 0x1, UPT ;  /* 0x000000010500788c */ /* 0x000fe2000bf05270 */
[----:B------:R-:W-:Y:S01]  /*7330*/  FMUL R6, R2, R2 ;  /* 0x0000000202067220 */ /* 0x000fe20000400000 */
[----:B------:R-:W-:Y:S02]  /*7340*/  MOV R96, 0x7149f2ca ;  /* 0x7149f2ca00607802 */ /* 0x000fe40000000f00 */
[----:B------:R-:W-:Y:S01]  /*7350*/  MOV R93, RZ ;  /* 0x000000ff005d7202 */ /* 0x000fe20000000f00 */
[----:B------:R-:W-:Y:S01]  /*7360*/  FFMA R6, R5, R5, R6 ;  /* 0x0000000505067223 */ /* 0x000fe20000000006 */
[----:B------:R-:W-:-:S03]  /*7370*/  MOV R97, RZ ;  /* 0x000000ff00617202 */ /* 0x000fc60000000f00 */
[----:B------:R-:W-:Y:S01]  /*7380*/  FFMA R98, R9, R9, R6 ;  /* 0x0000000909627223 */ /* 0x000fe20000000006 */
[----:B------:R-:W-:Y:S06]  /*7390*/  BRA.U !UP0, `(.L_x_205) ;  /* 0x0000000908c87547 */ /* 0x000fec000b800000 */
[----:B------:R-:W-:Y:S01]  /*73a0*/  HFMA2 R97, -RZ, RZ, 0, 0 ;  /* 0x00000000ff617431 */ /* 0x000fe200000001ff */
[----:B------:R-:W-:Y:S01]  /*73b0*/  MOV R96, 0x7149f2ca ;  /* 0x7149f2ca00607802 */ /* 0x000fe20000000f00 */
[----:B------:R-:W-:-:S07]  /*73c0*/  IMAD.MOV.U32 R99, RZ, RZ, RZ ;  /* 0x000000ffff637224 */ /* 0x000fce00078e00ff */
.L_x_224:
[C---:B------:R-:W-:Y:S01]  /*73d0*/  IMAD R106, R99.reuse, 0x7, RZ ;  /* 0x00000007636a7824 */ /* 0x040fe200078e02ff */
[----:B------:R-:W-:Y:S01]  /*73e0*/  MOV R101, 0x3dcccccd ;  /* 0x3dcccccd00657802 */ /* 0x000fe20000000f00 */
[----:B------:R-:W-:Y:S01]  /*73f0*/  IMAD.HI.U32 R6, R99, -0x33333333, RZ ;  /* 0xcccccccd63067827 */ /* 0x000fe200078e00ff */
[----:B------:R-:W-:Y:S01]  /*7400*/  MOV R95, 0x3fc00000 ;  /* 0x3fc00000005f7802 */ /* 0x000fe20000000f00 */
[----:B------:R-:W-:Y:S01]  /*7410*/  BSSY.RECONVERGENT B4, `(.L_x_206) ;  /* 0x0000052000047945 */ /* 0x000fe20003800200 */
[----:B------:R-:W-:Y:S01]  /*7420*/  MOV R100, R97 ;  /* 0x0000006100647202 */ /* 0x000fe20000000f00 */
[----:B------:R-:W-:Y:S01]  /*7430*/  IMAD.HI.U32 R93, R106, -0x33333333, RZ ;  /* 0xcccccccd6a5d7827 */ /* 0x000fe200078e00ff */
[----:B------:R-:W-:-:S04]  /*7440*/  SHF.R.U32.HI R6, RZ, 0x3, R6 ;  /* 0x00000003ff067819 */ /* 0x000fc80000011606 */
[----:B------:R-:W-:-:S05]  /*7450*/  SHF.R.U32.HI R93, RZ, 0x2, R93 ;  /* 0x00000002ff5d7819 */ /* 0x000fca000001165d */
[----:B------:R-:W-:Y:S02]  /*7460*/  IMAD R94, R93, -0x5, R106 ;  /* 0xfffffffb5d5e7824 */ /* 0x000fe400078e026a */
[----:B------:R-:W-:Y:S01]  /*7470*/  IMAD R93, R6, -0xa, R99 ;  /* 0xfffffff6065d7824 */ /* 0x000fe200078e0263 */
[----:B------:R-:W-:Y:S02]  /*7480*/  I2FP.F32.U32 R6, R6 ;  /* 0x0000000600067245 */ /* 0x000fe40000201000 */
[----:B------:R-:W-:Y:S02]  /*7490*/  I2FP.F32.U32 R94, R94 ;  /* 0x0000005e005e7245 */ /* 0x000fe40000201000 */
[----:B------:R-:W-:Y:S01]  /*74a0*/  I2FP.F32.U32 R93, R93 ;  /* 0x0000005d005d7245 */ /* 0x000fe20000201000 */
[----:B------:R-:W-:Y:S02]  /*74b0*/  FFMA R95, R6, -R95, -2 ;  /* 0xc0000000065f7423 */ /* 0x000fe4000000085f */
[----:B------:R-:W-:-:S02]  /*74c0*/  FFMA R101, R94, R101, 0.30000001192092895508 ;  /* 0x3e99999a5e657423 */ /* 0x000fc40000000065 */
[----:B------:R-:W-:Y:S01]  /*74d0*/  FADD R6, R93, -4.5 ;  /* 0xc09000005d067421 */ /* 0x000fe20000000000 */
[----:B------:R-:W-:Y:S01]  /*74e0*/  FADD R104, R8, -R95 ;  /* 0x8000005f08687221 */ /* 0x000fe20000000000 */
[----:B------:R-:W-:Y:S02]  /*74f0*/  FADD R93, R0, -R101 ;  /* 0x80000065005d7221 */ /* 0x000fe40000000000 */
[----:B------:R-:W-:Y:S01]  /*7500*/  FADD R6, R3, -R6 ;  /* 0x8000000603067221 */ /* 0x000fe20000000000 */
[C---:B------:R-:W-:Y:S01]  /*7510*/  FMUL R105, R104.reuse, R104 ;  /* 0x0000006868697220 */ /* 0x040fe20000400000 */
[C---:B------:R-:W-:Y:S01]  /*7520*/  FMUL R95, R93.reuse, R93 ;  /* 0x0000005d5d5f7220 */ /* 0x040fe20000400000 */
[----:B------:R-:W-:Y:S01]  /*7530*/  FMUL R93, R93, R2 ;  /* 0x000000025d5d7220 */ /* 0x000fe20000400000 */
[----:B------:R-:W-:Y:S02]  /*7540*/  FMUL R104, R104, R9 ;  /* 0x0000000968687220 */ /* 0x000fe40000400000 */
[C---:B------:R-:W-:Y:S01]  /*7550*/  FFMA R94, R6.reuse, R6, R95 ;  /* 0x00000006065e7223 */ /* 0x040fe2000000005f */
[----:B------:R-:W-:-:S03]  /*7560*/  FFMA R93, R6, R5, R93 ;  /* 0x00000005065d7223 */ /* 0x000fc6000000005d */
[----:B------:R-:W-:Y:S01]  /*7570*/  FADD R94, R94, R105 ;  /* 0x000000695e5e7221 */ /* 0x000fe20000000000 */
[----:B------:R-:W-:-:S03]  /*7580*/  FADD R103, R93, R104 ;  /* 0x000000685d677221 */ /* 0x000fc60000000000 */
[----:B------:R-:W-:-:S04]  /*7590*/  FFMA R101, -R101, R101, R94 ;  /* 0x0000006565657223 */ /* 0x000fc8000000015e */
[----:B------:R-:W-:Y:S01]  /*75a0*/  FMUL R6, R98, R101 ;  /* 0x0000006562067220 */ /* 0x000fe20000400000 */
[----:B------:R-:W-:-:S03]  /*75b0*/  MOV R101, R96 ;  /* 0x0000006000657202 */ /* 0x000fc60000000f00 */
        /* <DEDUP_REMOVED lines=12> */
.L_x_209:
[----:B-1----:R-:W-:Y:S01]  /*7680*/  FMUL.FTZ R102, R93, R6 ;  /* 0x000000065d667220 */ /* 0x002fe20000410000 */
[----:B------:R-:W-:-:S03]  /*7690*/  FMUL.FTZ R6, R6, 0.5 ;  /* 0x3f00000006067820 */ /* 0x000fc60000410000 */
[----:B------:R-:W-:-:S04]  /*76a0*/  FFMA R93, -R102, R102, R93 ;  /* 0x00000066665d7223 */ /* 0x000fc8000000015d */
[----:B------:R-:W-:-:S07]  /*76b0*/  FFMA R102, R93, R6, R102 ;  /* 0x000000065d667223 */ /* 0x000fce0000000066 */
.L_x_210:
[----:B------:R-:W-:Y:S05]  /*76c0*/  BSYNC.RECONVERGENT B0 ;  /* 0x0000000000007941 */ /* 0x000fea0003800200 */
.L_x_208:
        /* <DEDUP_REMOVED lines=14> */
.L_x_212:
[----:B------:R-:W-:Y:S05]  /*77b0*/  BSYNC.RECONVERGENT B5 ;  /* 0x0000000000057941 */ /* 0x000fea0003800200 */
.L_x_211:
[C---:B------:R-:W-:Y:S01]  /*77c0*/  FSETP.GT.AND P0, PT, R101.reuse, R96, PT ;  /* 0x000000606500720b */ /* 0x040fe20003f04000 */
[----:B------:R-:W-:Y:S01]  /*77d0*/  HFMA2 R100, -RZ, RZ, 0, 5.9604644775390625e-08 ;  /* 0x00000001ff647431 */ /* 0x000fe200000001ff */
        /* <DEDUP_REMOVED lines=16> */
.L_x_214:
[----:B------:R-:W-:Y:S05]  /*78e0*/  BSYNC.RECONVERGENT B5 ;  /* 0x0000000000057941 */ /* 0x000fea0003800200 */
.L_x_213:
[----:B------:R-:W-:-:S04]  /*78f0*/  FSETP.GT.AND P0, PT, R6, R96, PT ;  /* 0x000000600600720b */ /* 0x000fc80003f04000 */
[----:B------:R-:W-:-:S04]  /*7900*/  FSETP.LT.OR P0, PT, R6, 0.0010000000474974513054, P0 ;  /* 0x3a83126f0600780b */ /* 0x000fc80000701400 */
[----:B------:R-:W-:Y:S02]  /*7910*/  FSEL R101, R96, R6, P0 ;  /* 0x0000000660657208 */ /* 0x000fe40000000000 */
[----:B------:R-:W-:-:S07]  /*7920*/  SEL R100, R97, 0x1, P0 ;  /* 0x0000000161647807 */ /* 0x000fce0000000000 */
.L_x_207:
[----:B------:R-:W-:Y:S05]  /*7930*/  BSYNC.RECONVERGENT B4 ;  /* 0x0000000000047941 */ /* 0x000fea0003800200 */
.L_x_206:
[----:B------:R-:W-:Y:S01]  /*7940*/  IADD3 R106, PT, PT, R106, 0x7, RZ ;  /* 0x000000076a6a7810 */ /* 0x000fe20007ffe0ff */
[----:B------:R-:W-:Y:S01]  /*7950*/  VIADD R6, R99, 0x1 ;  /* 0x0000000163067836 */ /* 0x000fe20000000000 */
[----:B------:R-:W-:Y:S03]  /*7960*/  BSSY.RECONVERGENT B4, `(.L_x_215) ;  /* 0x0000051000047945 */ /* 0x000fe60003800200 */
[----:B------:R-:W-:-:S04]  /*7970*/  IMAD.HI.U32 R93, R6, -0x33333333, RZ ;  /* 0xcccccccd065d7827 */ /* 0x000fc800078e00ff */
[----:B------:R-:W-:Y:S01]  /*7980*/  IMAD.HI.U32 R94, R106, -0x33333333, RZ ;  /* 0xcccccccd6a5e7827 */ /* 0x000fe200078e00ff */
[----:B------:R-:W-:-:S04]  /*7990*/  SHF.R.U32.HI R93, RZ, 0x3, R93 ;  /* 0x00000003ff5d7819 */ /* 0x000fc8000001165d */
[----:B------:R-:W-:Y:S01]  /*79a0*/  SHF.R.U32.HI R95, RZ, 0x2, R94 ;  /* 0x00000002ff5f7819 */ /* 0x000fe2000001165e */
[----:B------:R-:W-:Y:S02]  /*79b0*/  IMAD R93, R93, -0xa, R6 ;  /* 0xfffffff65d5d7824 */ /* 0x000fe400078e0206 */
[----:B------:R-:W-:Y:S02]  /*79c0*/  HFMA2 R6, -RZ, RZ, 1.44921875, -19.203125 ;  /* 0x3dcccccdff067431 */ /* 0x000fe400000001ff */
[----:B------:R-:W-:Y:S01]  /*79d0*/  IMAD R95, R95, -0x5, R106 ;  /* 0xfffffffb5f5f7824 */ /* 0x000fe200078e026a */
[----:B------:R-:W-:-:S04]  /*79e0*/  I2FP.F32.U32 R93, R93 ;  /* 0x0000005d005d7245 */ /* 0x000fc80000201000 */
[----:B------:R-:W-:-:S05]  /*79f0*/  I2FP.F32.U32 R95, R95 ;  /* 0x0000005f005f7245 */ /* 0x000fca0000201000 */
[----:B------:R-:W-:Y:S01]  /*7a00*/  FFMA R95, R95, R6, 0.30000001192092895508 ;  /* 0x3e99999a5f5f7423 */ /* 0x000fe20000000006 */
[----:B------:R-:W-:-:S03]  /*7a10*/  FADD R6, R93, -4.5 ;  /* 0xc09000005d067421 */ /* 0x000fc60000000000 */
[----:B------:R-:W-:Y:S01]  /*7a20*/  FADD R93, R0, -R95 ;  /* 0x8000005f005d7221 */ /* 0x000fe20000000000 */
[----:B------:R-:W-:-:S03]  /*7a30*/  FADD R6, R3, -R6 ;  /* 0x8000000603067221 */ /* 0x000fc60000000000 */
[C---:B------:R-:W-:Y:S01]  /*7a40*/  FMUL R97, R93.reuse, R93 ;  /* 0x0000005d5d617220 */ /* 0x040fe20000400000 */
[----:B------:R-:W-:-:S03]  /*7a50*/  FMUL R94, R93, R2 ;  /* 0x000000025d5e7220 */ /* 0x000fc60000400000 */
[C---:B------:R-:W-:Y:S01]  /*7a60*/  FFMA R96, R6.reuse, R6, R97 ;  /* 0x0000000606607223 */ /* 0x040fe20000000061 */
[----:B------:R-:W-:Y:S01]  /*7a70*/  FFMA R93, R6, R5, R94 ;  /* 0x00000005065d7223 */ /* 0x000fe2000000005e */
[----:B------:R-:W-:Y:S02]  /*7a80*/  MOV R97, R100 ;  /* 0x0000006400617202 */ /* 0x000fe40000000f00 */
[----:B------:R-:W-:Y:S01]  /*7a90*/  FADD R96, R105, R96 ;  /* 0x0000006069607221 */ /* 0x000fe20000000000 */
[----:B------:R-:W-:-:S03]  /*7aa0*/  FADD R104, R104, R93 ;  /* 0x0000005d68687221 */ /* 0x000fc60000000000 */
[----:B------:R-:W-:Y:S01]  /*7ab0*/  FFMA R95, -R95, R95, R96 ;  /* 0x0000005f5f5f7223 */ /* 0x000fe20000000160 */
[----:B------:R-:W-:-:S03]  /*7ac0*/  MOV R96, R101 ;  /* 0x0000006500607202 */ /* 0x000fc60000000f00 */
        /* <DEDUP_REMOVED lines=9> */
[----:B-1----:R-:W-:Y:S02]  /*7b60*/  MOV R93, R6 ;  /* 0x00000006005d7202 */ /* 0x002fe40000000f00 */
[----:B------:R-:W-:-:S07]  /*7b70*/  MOV R6, 0x7b90 ;  /* 0x00007b9000067802 */ /* 0x000fce0000000f00 */
[----:B------:R-:W-:Y:S05]  /*7b80*/  CALL.REL.NOINC `($__internal_1_$__cuda_sm20_sqrt_rn_f32_slowpath) ;  /* 0x0000006400047944 */ /* 0x000fea0003c00000 */
[----:B------:R-:W-:Y:S01]  /*7b90*/  MOV R103, R95 ;  /* 0x0000005f00677202 */ /* 0x000fe20000000f00 */
[----:B------:R-:W-:Y:S06]  /*7ba0*/  BRA `(.L_x_219) ;  /* 0x0000000000107947 */ /* 0x000fec0003800000 */
.L_x_218:
[----:B-1----:R-:W-:Y:S01]  /*7bb0*/  FMUL.FTZ R103, R6, R93 ;  /* 0x0000005d06677220 */ /* 0x002fe20000410000 */
[----:B------:R-:W-:-:S03]  /*7bc0*/  FMUL.FTZ R93, R93, 0.5 ;  /* 0x3f0000005d5d7820 */ /* 0x000fc60000410000 */
[----:B------:R-:W-:-:S04]  /*7bd0*/  FFMA R6, -R103, R103, R6 ;  /* 0x0000006767067223 */ /* 0x000fc80000000106 */
[----:B------:R-:W-:-:S07]  /*7be0*/  FFMA R103, R6, R93, R103 ;  /* 0x0000005d06677223 */ /* 0x000fce0000000067 */
.L_x_219:
[----:B------:R-:W-:Y:S05]  /*7bf0*/  BSYNC.RECONVERGENT B0 ;  /* 0x0000000000007941 */ /* 0x000fea0003800200 */
.L_x_217:
        /* <DEDUP_REMOVED lines=14> */
.L_x_221:
[----:B------:R-:W-:Y:S05]  /*7ce0*/  BSYNC.RECONVERGENT B5 ;  /* 0x0000000000057941 */ /* 0x000fea0003800200 */
.L_x_220:
[C---:B------:R-:W-:Y:S01]  /*7cf0*/  FSETP.GT.AND P0, PT, R6.reuse, R101, PT ;  /* 0x000000650600720b */ /* 0x040fe20003f04000 */
[----:B------:R-:W-:Y:S01]  /*7d00*/  HFMA2 R97, -RZ, RZ, 0, 5.9604644775390625e-08 ;  /* 0x00000001ff617431 */ /* 0x000fe200000001ff */
        /* <DEDUP_REMOVED lines=17> */
.L_x_223:
[----:B------:R-:W-:Y:S05]  /*7e20*/  BSYNC.RECONVERGENT B5 ;  /* 0x0000000000057941 */ /* 0x000fea0003800200 */
.L_x_222:
[----:B------:R-:W-:-:S04]  /*7e30*/  FSETP.GT.AND P0, PT, R6, R101, PT ;  /* 0x000000650600720b */ /* 0x000fc80003f04000 */
[----:B------:R-:W-:-:S04]  /*7e40*/  FSETP.LT.OR P0, PT, R6, 0.0010000000474974513054, P0 ;  /* 0x3a83126f0600780b */ /* 0x000fc80000701400 */
[----:B------:R-:W-:Y:S02]  /*7e50*/  FSEL R96, R101, R6, P0 ;  /* 0x0000000665607208 */ /* 0x000fe40000000000 */
[----:B------:R-:W-:-:S07]  /*7e60*/  SEL R97, R100, 0x1, P0 ;  /* 0x0000000164617807 */ /* 0x000fce0000000000 */
.L_x_216:
[----:B------:R-:W-:Y:S05]  /*7e70*/  BSYNC.RECONVERGENT B4 ;  /* 0x0000000000047941 */ /* 0x000fea0003800200 */
.L_x_215:
[----:B------:R-:W-:-:S04]  /*7e80*/  IADD3 R99, PT, PT, R99, 0x2, RZ ;  /* 0x0000000263637810 */ /* 0x000fc80007ffe0ff */
[----:B------:R-:W-:-:S13]  /*7e90*/  ISETP.NE.AND P0, PT, R99, UR7, PT ;  /* 0x0000000763007c0c */ /* 0x000fda000bf05270 */
[----:B------:R-:W-:Y:S05]  /*7ea0*/  @P0 BRA `(.L_x_224) ;  /* 0xfffffff400480947 */ /* 0x000fea000383ffff */
[----:B------:R-:W-:-:S07]  /*7eb0*/  IMAD.U32 R93, RZ, RZ, UR7 ;  /* 0x00000007ff5d7e24 */ /* 0x000fce000f8e00ff */
.L_x_205:
[----:B------:R-:W0:Y:S01]  /*7ec0*/  LDCU UR5, c[0x0][0x3ac] ;  /* 0x00007580ff0577ac */ /* 0x000e220008000800 */
[----:B------:R-:W-:Y:S01]  /*7ed0*/  BSSY.RECONVERGENT B4, `(.L_x_204) ;  /* 0x000005a000047945 */ /* 0x000fe20003800200 */
[----:B------:R-:W-:Y:S02]  /*7ee0*/  MOV R99, R97 ;  /* 0x0000006100637202 */ /* 0x000fe40000000f00 */
[----:B------:R-:W-:Y:S01]  /*7ef0*/  MOV R102, R96 ;  /* 0x0000006000667202 */ /* 0x000fe20000000f00 */
[----:B0-----:R-:W-:-:S09]  /*7f00*/  ULOP3.LUT UP0, URZ, UR5, 0x1, URZ, 0xc0, !UPT ;  /* 0x0000000105ff7892 */ /* 0x001fd2000f80c0ff */
[----:B------:R-:W-:Y:S05]  /*7f10*/  BRA.U !UP0, `(.L_x_225) ;  /* 0x0000000508547547 */ /* 0x000fea000b800000 */
[C---:B------:R-:W-:Y:S01]  /*7f20*/  IMAD R94, R93.reuse, 0x7, RZ ;  /* 0x000000075d5e7824 */ /* 0x040fe200078e02ff */
[----:B------:R-:W-:Y:S01]  /*7f30*/  MOV R101, 0x3fc00000 ;  /* 0x3fc0000000657802 */ /* 0x000fe20000000f00 */
[----:B------:R-:W-:-:S04]  /*7f40*/  IMAD.HI.U32 R6, R93, 0x66666667, RZ ;  /* 0x666666675d067827 */ /* 0x000fc800078e00ff */
[----:B------:R-:W-:Y:S01]  /*7f50*/  IMAD.HI.U32 R95, R94, -0x33333333, RZ ;  /* 0xcccccccd5e5f7827 */ /* 0x000fe200078e00ff */
[----:B------:R-:W-:-:S04]  /*7f60*/  SHF.R.U32.HI R6, RZ, 0x2, R6 ;  /* 0x00000002ff067819 */ /* 0x000fc80000011606 */
[----:B------:R-:W-:Y:S01]  /*7f70*/  SHF.R.U32.HI R95, RZ, 0x2, R95 ;  /* 0x00000002ff5f7819 */ /* 0x000fe2000001165f */
[----:B------:R-:W-:-:S04]  /*7f80*/  IMAD R93, R6, -0xa, R93 ;  /* 0xfffffff6065d7824 */ /* 0x000fc800078e025d */
[----:B------:R-:W-:Y:S02]  /*7f90*/  IMAD R95, R95, -0x5, R94 ;  /* 0xfffffffb5f5f7824 */ /* 0x000fe400078e025e */
[----:B------:R-:W-:Y:S01]  /*7fa0*/  HFMA2 R94, -RZ, RZ, 1.44921875, -19.203125 ;  /* 0x3dcccccdff5e7431 */ /* 0x000fe200000001ff */
[----:B------:R-:W-:Y:S02]  /*7fb0*/  I2FP.F32.U32 R93, R93 ;  /* 0x0000005d005d7245 */ /* 0x000fe40000201000 */
[----:B------:R-:W-:-:S05]  /*7fc0*/  I2FP.F32.U32 R95, R95 ;  /* 0x0000005f005f7245 */ /* 0x000fca0000201000 */
[----:B------:R-:W-:Y:S01]  /*7fd0*/  FFMA R95, R95, R94, 0.30000001192092895508 ;  /* 0x3e99999a5f5f7423 */ /* 0x000fe2000000005e */
[----:B------:R-:W-:Y:S01]  /*7fe0*/  I2FP.F32.U32 R94, R6 ;  /* 0x00000006005e7245 */ /* 0x000fe20000201000 */
[----:B------:R-:W-:Y:S02]  /*7ff0*/  FADD R6, R93, -4.5 ;  /* 0xc09000005d067421 */ /* 0x000fe40000000000 */
[----:B------:R-:W-:Y:S02]  /*8000*/  FADD R99, R0, -R95 ;  /* 0x8000005f00637221 */ /* 0x000fe40000000000 */
[----:B------:R-:W-:Y:S01]  /*8010*/  FFMA R93, R94, -R101, -2 ;  /* 0xc00000005e5d7423 */ /* 0x000fe20000000865 */
[----:B------:R-:W-:Y:S01]  /*8020*/  FADD R6, R3, -R6 ;  /* 0x8000000603067221 */ /* 0x000fe20000000000 */
[C---:B------:R-:W-:Y:S01]  /*8030*/  FMUL R101, R99.reuse, R99 ;  /* 0x0000006363657220 */ /* 0x040fe20000400000 */
[----:B------:R-:W-:Y:S01]  /*8040*/  FMUL R94, R99, R2 ;  /* 0x00000002635e7220 */ /* 0x000fe20000400000 */
[----:B------:R-:W-:Y:S01]  /*8050*/  FADD R100, R8, -R93 ;  /* 0x8000005d08647221 */ /* 0x000fe20000000000 */
[----:B------:R-:W-:Y:S01]  /*8060*/  MOV R99, R97 ;  /* 0x0000006100637202 */ /* 0x000fe20000000f00 */
[C---:B------:R-:W-:Y:S01]  /*8070*/  FFMA R101, R6.reuse, R6, R101 ;  /* 0x0000000606657223 */ /* 0x040fe20000000065 */
[----:B------:R-:W-:-:S03]  /*8080*/  FFMA R94, R6, R5, R94 ;  /* 0x00000005065e7223 */ /* 0x000fc6000000005e */
[C---:B------:R-:W-:Y:S01]  /*8090*/  FFMA R102, R100.reuse, R100, R101 ;  /* 0x0000006464667223 */ /* 0x040fe20000000065 */
[----:B------:R-:W-:-:S03]  /*80a0*/  FFMA R100, R100, R9, R94 ;  /* 0x0000000964647223 */ /* 0x000fc6000000005e */
[----:B------:R-:W-:Y:S01]  /*80b0*/  FFMA R95, -R95, R95, R102 ;  /* 0x0000005f5f5f7223 */ /* 0x000fe20000000166 */
[----:B------:R-:W-:-:S03]  /*80c0*/  MOV R102, R96 ;  /* 0x0000006000667202 */ /* 0x000fc60000000f00 */
[----:B------:R-:W-:-:S04]  /*80d0*/  FMUL R95, R98, R95 ;  /* 0x0000005f625f7220 */ /* 0x000fc80000400000 */
[----:B------:R-:W-:-:S05]  /*80e0*/  FFMA R6, R100, R100, -R95 ;  /* 0x0000006464067223 */ /* 0x000fca000000085f */
[----:B------:R-:W-:-:S13]  /*80f0*/  FSETP.GEU.AND P0, PT, R6, RZ, PT ;  /* 0x000000ff0600720b */ /* 0x000fda0003f0e000 */
[----:B------:R-:W-:Y:S05]  /*8100*/  @!P0 BRA `(.L_x_225) ;  /* 0x0000000000d88947 */ /* 0x000fea0003800000 */
[----:B------:R-:W-:Y:S01]  /*8110*/  VIADD R94, R6, 0xf3000000 ;  /* 0xf3000000065e7836 */ /* 0x000fe20000000000 */
[----:B------:R0:W1:Y:S01]  /*8120*/  MUFU.RSQ R93, R6 ;  /* 0x00000006005d7308 */ /* 0x0000620000001400 */
[----:B------:R-:W-:Y:S03]  /*8130*/  BSSY.RECONVERGENT B0, `(.L_x_226) ;  /* 0x000000c000007945 */ /* 0x000fe60003800200 */
[----:B------:R-:W-:-:S13]  /*8140*/  ISETP.GT.U32.AND P0, PT, R94, 0x727fffff, PT ;  /* 0x727fffff5e00780c */ /* 0x000fda0003f04070 */
[----:B01----:R-:W-:Y:S05]  /*8150*/  @!P0 BRA `(.L_x_227) ;  /* 0x0000000000148947 */ /* 0x003fea0003800000 */
[----:B------:R-:W-:Y:S02]  /*8160*/  MOV R93, R6 ;  /* 0x00000006005d7202 */ /* 0x000fe40000000f00 */
[----:B------:R-:W-:-:S07]  /*8170*/  MOV R6, 0x8190 ;  /* 0x0000819000067802 */ /* 0x000fce0000000f00 */
[----:B------:R-:W-:Y:S05]  /*8180*/  CALL.REL.NOINC `($__internal_1_$__cuda_sm20_sqrt_rn_f32_slowpath) ;  /* 0x0000005c00847944 */ /* 0x000fea0003c00000 */
[----:B------:R-:W-:Y:S01]  /*8190*/  MOV R101, R95 ;  /* 0x0000005f00657202 */ /* 0x000fe20000000f00 */
[----:B------:R-:W-:Y:S06]  /*81a0*/  BRA `(.L_x_228) ;  /* 0x0000000000107947 */ /* 0x000fec0003800000 */
.L_x_227:
[----:B------:R-:W-:Y:S01]  /*81b0*/  FMUL.FTZ R101, R6, R93 ;  /* 0x0000005d06657220 */ /* 0x000fe20000410000 */
[----:B------:R-:W-:-:S03]  /*81c0*/  FMUL.FTZ R93, R93, 0.5 ;  /* 0x3f0000005d5d7820 */ /* 0x000fc60000410000 */
[----:B------:R-:W-:-:S04]  /*81d0*/  FFMA R6, -R101, R101, R6 ;  /* 0x0000006565067223 */ /* 0x000fc80000000106 */
[----:B------:R-:W-:-:S07]  /*81e0*/  FFMA R101, R6, R93, R101 ;  /* 0x0000005d06657223 */ /* 0x000fce0000000065 */
.L_x_228:
[----:B------:R-:W-:Y:S05]  /*81f0*/  BSYNC.RECONVERGENT B0 ;  /* 0x0000000000007941 */ /* 0x000fea0003800200 */
.L_x_226:
        /* <DEDUP_REMOVED lines=14> */
.L_x_230:
[----:B------:R-:W-:Y:S05]  /*82e0*/  BSYNC.RECONVERGENT B5 ;  /* 0x0000000000057941 */ /* 0x000fea0003800200 */
.L_x_229:
        /* <DEDUP_REMOVED lines=19> */
.L_x_232:
[----:B------:R-:W-:Y:S05]  /*8420*/  BSYNC.RECONVERGENT B5 ;  /* 0x0000000000057941 */ /* 0x000fea0003800200 */
.L_x_231:
[----:B------:R-:W-:-:S04]  /*8430*/  FSETP.GT.AND P0, PT, R6, R96, PT ;  /* 0x000000600600720b */ /* 0x000fc80003f04000 */
[----:B------:R-:W-:-:S04]  /*8440*/  FSETP.LT.OR P0, PT, R6, 0.0010000000474974513054, P0 ;  /* 0x3a83126f0600780b */ /* 0x000fc80000701400 */
[----:B------:R-:W-:Y:S02]  /*8450*/  FSEL R102, R96, R6, P0 ;  /* 0x0000000660667208 */ /* 0x000fe40000000000 */
[----:B------:R-:W-:-:S07]  /*8460*/  SEL R99, R97, 0x1, P0 ;  /* 0x0000000161637807 */ /* 0x000fce0000000000 */
.L_x_225:
[----:B------:R-:W-:Y:S05]  /*8470*/  BSYNC.RECONVERGENT B4 ;  /* 0x0000000000047941 */ /* 0x000fea0003800200 */
.L_x_204:
[----:B------:R-:W-:-:S04]  /*8480*/  FFMA R2, RZ, R5, R2 ;  /* 0x00000005ff027223 */ /* 0x000fc80000000002 */
        /* <DEDUP_REMOVED lines=20> */
.L_x_235:
[----:B------:R-:W-:Y:S05]  /*85d0*/  BSYNC.RECONVERGENT B4 ;  /* 0x0000000000047941 */ /* 0x000fea0003800200 */
.L_x_234:
[C---:B------:R-:W-:Y:S02]  /*85e0*/  FSETP.GEU.AND P1, PT, R5.reuse, 0.0010000000474974513054, PT ;  /* 0x3a83126f0500780b */ /* 0x040fe40003f2e000 */
[----:B------:R-:W-:-:S11]  /*85f0*/  FSETP.GT.AND P0, PT, R5, R102, PT ;  /* 0x000000660500720b */ /* 0x000fd60003f04000 */
[----:B------:R-:W-:Y:S01]  /*8600*/  @P1 SEL R99, R99, 0x1, P0 ;  /* 0x0000000163631807 */ /* 0x000fe20000000000 */
[----:B------:R-:W-:Y:S06]  /*8610*/  BRA `(.L_x_233) ;  /* 0x0000002000607947 */ /* 0x000fec0003800000 */
.L_x_203:
        /* <DEDUP_REMOVED lines=9> */
[----:B------:R-:W-:Y:S01]  /*86b0*/  FFMA R93, R6, R5, R93 ;  /* 0x00000005065d7223 */ /* 0x000fe2000000005d */
[----:B------:R-:W-:-:S02]  /*86c0*/  HFMA2 R97, -RZ, RZ, 10824, -13904 ;  /* 0x7149f2caff617431 */ /* 0x000fc400000001ff */
[-C--:B------:R-:W-:Y:S01]  /*86d0*/  FFMA R96, R9, R9.reuse, R96 ;  /* 0x0000000909607223 */ /* 0x080fe20000000060 */
[C---:B------:R-:W-:Y:S01]  /*86e0*/  FFMA R95, R94.reuse, R94, R95 ;  /* 0x0000005e5e5f7223 */ /* 0x040fe2000000005f */
[----:B------:R-:W-:Y:S01]  /*86f0*/  FFMA R99, R94, R9, R93 ;  /* 0x000000095e637223 */ /* 0x000fe2000000005d */
[----:B------:R-:W-:Y:S02]  /*8700*/  MOV R98, RZ ;  /* 0x000000ff00627202 */ /* 0x000fe40000000f00 */
[----:B------:R-:W-:-:S04]  /*8710*/  FADD R95, R95, -0.25 ;  /* 0xbe8000005f5f7421 */ /* 0x000fc80000000000 */
        /* <DEDUP_REMOVED lines=13> */
.L_x_239:
[----:B-1----:R-:W-:Y:S01]  /*87f0*/  FMUL.FTZ R100, R93, R6 ;  /* 0x000000065d647220 */ /* 0x002fe20000410000 */
[----:B------:R-:W-:-:S03]  /*8800*/  FMUL.FTZ R6, R6, 0.5 ;  /* 0x3f00000006067820 */ /* 0x000fc60000410000 */
[----:B------:R-:W-:-:S04]  /*8810*/  FFMA R93, -R100, R100, R93 ;  /* 0x00000064645d7223 */ /* 0x000fc8000000015d */
[----:B------:R-:W-:-:S07]  /*8820*/  FFMA R100, R93, R6, R100 ;  /* 0x000000065d647223 */ /* 0x000fce0000000064 */
.L_x_240:
[----:B------:R-:W-:Y:S05]  /*8830*/  BSYNC.RECONVERGENT B0 ;  /* 0x0000000000007941 */ /* 0x000fea0003800200 */
.L_x_238:
        /* <DEDUP_REMOVED lines=14> */
.L_x_242:
[----:B------:R-:W-:Y:S05]  /*8920*/  BSYNC.RECONVERGENT B5 ;  /* 0x0000000000057941 */ /* 0x000fea0003800200 */
.L_x_241:
[C---:B------:R-:W-:Y:S01]  /*8930*/  FSETP.GT.AND P0, PT, R97.reuse, 1.00000001504746621988e+30, PT ;  /* 0x7149f2ca6100780b */ /* 0x040fe20003f04000 */
        /* <DEDUP_REMOVED lines=17> */
.L_x_244:
[----:B------:R-:W-:Y:S05]  /*8a50*/  BSYNC.RECONVERGENT B5 ;  /* 0x0000000000057941 */ /* 0x000fea0003800200 */
.L_x_243:
[----:B------:R-:W-:-:S04]  /*8a60*/  FSETP.GT.AND P0, PT, R6, 1.00000001504746621988e+30, PT ;  /* 0x7149f2ca0600780b */ /* 0x000fc80003f04000 */
[----:B------:R-:W-:-:S04]  /*8a70*/  FSETP.GEU.AND P0, PT, R6, 0.0010000000474974513054, !P0 ;  /* 0x3a83126f0600780b */ /* 0x000fc8000470e000 */
[----:B------:R-:W-:Y:S02]  /*8a80*/  FSEL R97, R6, 1.00000001504746621988e+30, P0 ;  /* 0x7149f2ca06617808 */ /* 0x000fe40000000000 */
[----:B------:R-:W-:-:S07]  /*8a90*/  SEL R98, RZ, 0x1, !P0 ;  /* 0x00000001ff627807 */ /* 0x000fce0004000000 */
.L_x_237:
[----:B------:R-:W-:Y:S05]  /*8aa0*/  BSYNC.RECONVERGENT B4 ;  /* 0x0000000000047941 */ /* 0x000fea0003800200 */
.L_x_236:
[----:B------:R-:W-:Y:S01]  /*8ab0*/  FADD R93, R0, -0.5 ;  /* 0xbf000000005d7421 */ /* 0x000fe20000000000 */
[----:B------:R-:W-:Y:S01]  /*8ac0*/  FADD R6, R3, -0.5 ;  /* 0xbf00000003067421 */ /* 0x000fe20000000000 */
[----:B------:R-:W-:Y:S01]  /*8ad0*/  FADD R94, R8, 1.5 ;  /* 0x3fc00000085e7421 */ /* 0x000fe20000000000 */
[----:B------:R-:W-:Y:S01]  /*8ae0*/  BSSY.RECONVERGENT B4, `(.L_x_245) ;  /* 0x0000043000047945 */ /* 0x000fe20003800200 */
[C---:B------:R-:W-:Y:S01]  /*8af0*/  FMUL R95, R93.reuse, R93 ;  /* 0x0000005d5d5f7220 */ /* 0x040fe20000400000 */
[----:B------:R-:W-:Y:S01]  /*8b00*/  FMUL R100, R93, R2 ;  /* 0x000000025d647220 */ /* 0x000fe20000400000 */
[----:B------:R-:W-:Y:S02]  /*8b10*/  IMAD.MOV.U32 R101, RZ, RZ, R97 ;  /* 0x000000ffff657224 */ /* 0x000fe400078e0061 */
[C---:B------:R-:W-:Y:S01]  /*8b20*/  FFMA R95, R6.reuse, R6, R95 ;  /* 0x00000006065f7223 */ /* 0x040fe2000000005f */
[----:B------:R-:W-:-:S03]  /*8b30*/  FFMA R100, R6, R5, R100 ;  /* 0x0000000506647223 */ /* 0x000fc60000000064 */
[C---:B------:R-:W-:Y:S01]  /*8b40*/  FFMA R95, R94.reuse, R94, R95 ;  /* 0x0000005e5e5f7223 */ /* 0x040fe2000000005f */
[----:B------:R-:W-:Y:S01]  /*8b50*/  FFMA R99, R94, R9, R100 ;  /* 0x000000095e637223 */ /* 0x000fe20000000064 */
[----:B------:R-:W-:Y:S02]  /*8b60*/  MOV R100, R98 ;  /* 0x0000006200647202 */ /* 0x000fe40000000f00 */
        /* <DEDUP_REMOVED lines=14> */
.L_x_248:
[----:B-1----:R-:W-:Y:S01]  /*8c50*/  FMUL.FTZ R102, R93, R6 ;  /* 0x000000065d667220 */ /* 0x002fe20000410000 */
[----:B------:R-:W-:-:S03]  /*8c60*/  FMUL.FTZ R6, R6, 0.5 ;  /* 0x3f00000006067820 */ /* 0x000fc60000410000 */
[----:B------:R-:W-:-:S04]  /*8c70*/  FFMA R93, -R102, R102, R93 ;  /* 0x00000066665d7223 */ /* 0x000fc8000000015d */
[----:B------:R-:W-:-:S07]  /*8c80*/  FFMA R102, R93, R6, R102 ;  /* 0x000000065d667223 */ /* 0x000fce0000000066 */
.L_x_249:
[----:B------:R-:W-:Y:S05]  /*8c90*/  BSYNC.RECONVERGENT B0 ;  /* 0x0000000000007941 */ /* 0x000fea0003800200 */
.L_x_247:
        /* <DEDUP_REMOVED lines=14> */
.L_x_251:
[----:B------:R-:W-:Y:S05]  /*8d80*/  BSYNC.RECONVERGENT B5 ;  /* 0x0000000000057941 */ /* 0x000fea0003800200 */
.L_x_250:
        /* <DEDUP_REMOVED lines=19> */
.L_x_253:
[----:B------:R-:W-:Y:S05]  /*8ec0*/  BSYNC.RECONVERGENT B5 ;  /* 0x0000000000057941 */ /* 0x000fea0003800200 */
.L_x_252:
[----:B------:R-:W-:-:S04]  /*8ed0*/  FSETP.GT.AND P0, PT, R6, R97, PT ;  /* 0x000000610600720b */ /* 0x000fc80003f04000 */
[----:B------:R-:W-:-:S04]  /*8ee0*/  FSETP.LT.OR P0, PT, R6, 0.0010000000474974513054, P0 ;  /* 0x3a83126f0600780b */ /* 0x000fc80000701400 */
[----:B------:R-:W-:Y:S02]  /*8ef0*/  FSEL R101, R97, R6, P0 ;  /* 0x0000000661657208 */ /* 0x000fe40000000000 */
[----:B------:R-:W-:-:S07]  /*8f00*/  SEL R100, R98, 0x1, P0 ;  /* 0x0000000162647807 */ /* 0x000fce0000000000 */
.L_x_246:
[----:B------:R-:W-:Y:S05]  /*8f10*/  BSYNC.RECONVERGENT B4 ;  /* 0x0000000000047941 */ /* 0x000fea0003800200 */
.L_x_245:
[----:B------:R-:W-:Y:S01]  /*8f20*/  FFMA R6, RZ, R5, R2 ;  /* 0x00000005ff067223 */ /* 0x000fe20000000002 */
[----:B------:R-:W-:Y:S01]  /*8f30*/  BSSY.RECONVERGENT B4, `(.L_x_254) ;  /* 0x000001a000047945 */ /* 0x000fe20003800200 */
[----:B------:R-:W-:Y:S02]  /*8f40*/  PLOP3.LUT P6, PT, PT, PT, PT, 0x80, 0x8 ;  /* 0x000000000008781c */ /* 0x000fe40003fcf070 */
[----:B------:R-:W-:Y:S01]  /*8f50*/  FFMA R110, RZ, R9, R6 ;  /* 0x00000009ff6e7223 */ /* 0x000fe20000000006 */
[----:B------:R-:W-:-:S04]  /*8f60*/  HFMA2 R6, -RZ, RZ, 10824, -13904 ;  /* 0x7149f2caff067431 */ /* 0x000fc800000001ff */
        /* <DEDUP_REMOVED lines=18> */
.L_x_257:
[----:B------:R-:W-:Y:S05]  /*9090*/  BSYNC.RECONVERGENT B5 ;  /* 0x0000000000057941 */ /* 0x000fea0003800200 */
.L_x_256:
[----:B------:R-:W-:-:S04]  /*90a0*/  FSETP.GT.AND P6, PT, R94, R101, PT ;  /* 0x000000655e00720b */ /* 0x000fc80003fc4000 */
[----:B------:R-:W-:-:S04]  /*90b0*/  FSETP.LT.OR P6, PT, R94, 0.0010000000474974513054, P6 ;  /* 0x3a83126f5e00780b */ /* 0x000fc800037c1400 */
[----:B------:R-:W-:-:S09]  /*90c0*/  FSEL R6, R94, 1.00000001504746621988e+30, !P6 ;  /* 0x7149f2ca5e067808 */ /* 0x000fd20007000000 */
.L_x_255:
[----:B------:R-:W-:Y:S05]  /*90d0*/  BSYNC.RECONVERGENT B4 ;  /* 0x0000000000047941 */ /* 0x000fea0003800200 */
.L_x_254:
[----:B------:R-:W-:Y:S01]  /*90e0*/  FFMA R94, RZ, R5, -R2 ;  /* 0x00000005ff5e7223 */ /* 0x000fe20000000802 */
[----:B------:R-:W-:Y:S01]  /*90f0*/  FSEL R97, R101, R6, P6 ;  /* 0x0000000665617208 */ /* 0x000fe20003000000 */
[----:B------:R-:W-:Y:S01]  /*9100*/  BSSY.RECONVERGENT B4, `(.L_x_258) ;  /* 0x000001b000047945 */ /* 0x000fe20003800200 */
[----:B------:R-:W-:Y:S02]  /*9110*/  HFMA2 R6, -RZ, RZ, 10824, -13904 ;  /* 0x7149f2caff067431 */ /* 0x000fe400000001ff */
[----:B------:R-:W-:Y:S01]  /*9120*/  FFMA R99, RZ, R9, R94 ;  /* 0x00000009ff637223 */ /* 0x000fe2000000005e */
[----:B------:R-:W-:-:S04]  /*9130*/  PLOP3.LUT P1, PT, PT, PT, PT, 0x80, 0x8 ;  /* 0x000000000008781c */ /* 0x000fc80003f2f070 */
[----:B------:R-:W-:-:S13]  /*9140*/  FSETP.GEU.AND P0, PT, |R99|, 9.9999999747524270788e-07, PT ;  /* 0x358637bd6300780b */ /* 0x000fda0003f0e200 */
[----:B------:R-:W-:Y:S05]  /*9150*/  @!P0 BRA `(.L_x_259) ;  /* 0x0000000000548947 */ /* 0x000fea0003800000 */
        /* <DEDUP_REMOVED lines=17> */
.L_x_261:
[----:B------:R-:W-:Y:S05]  /*9270*/  BSYNC.RECONVERGENT B5 ;  /* 0x0000000000057941 */ /* 0x000fea0003800200 */
.L_x_260:
[----:B------:R-:W-:-:S04]  /*9280*/  FSETP.GT.AND P1, PT, R94, R97, PT ;  /* 0x000000615e00720b */ /* 0x000fc80003f24000 */
[----:B------:R-:W-:-:S04]  /*9290*/  FSETP.LT.OR P1, PT, R94, 0.0010000000474974513054, P1 ;  /* 0x3a83126f5e00780b */ /* 0x000fc80000f21400 */
[----:B------:R-:W-:-:S09]  /*92a0*/  FSEL R6, R94, 1.00000001504746621988e+30, !P1 ;  /* 0x7149f2ca5e067808 */ /* 0x000fd20004800000 */
.L_x_259:
[----:B------:R-:W-:Y:S05]  /*92b0*/  BSYNC.RECONVERGENT B4 ;  /* 0x0000000000047941 */ /* 0x000fea0003800200 */
.L_x_258:
[----:B------:R-:W-:Y:S01]  /*92c0*/  FFMA R94, RZ, R2, R5 ;  /* 0x00000002ff5e7223 */ /* 0x000fe20000000005 */
[----:B------:R-:W-:Y:S01]  /*92d0*/  BSSY.RECONVERGENT B4, `(.L_x_262) ;  /* 0x000001d000047945 */ /* 0x000fe20003800200 */
[----:B------:R-:W-:Y:S01]  /*92e0*/  FSEL R97, R97, R6, P1 ;  /* 0x0000000661617208 */ /* 0x000fe20000800000 */
[----:B------:R-:W-:Y:S01]  /*92f0*/  FMUL R96, RZ, R2 ;  /* 0x00000002ff607220 */ /* 0x000fe20000400000 */
[----:B------:R-:W-:Y:S01]  /*9300*/  FFMA R99, RZ, R9, R94 ;  /* 0x00000009ff637223 */ /* 0x000fe2000000005e */
[----:B------:R-:W-:Y:S01]  /*9310*/  PLOP3.LUT P0, PT, PT, PT, PT, 0x80, 0x8 ;  /* 0x000000000008781c */ /* 0x000fe20003f0f070 */
[----:B------:R-:W-:-:S03]  /*9320*/  IMAD.MOV.U32 R6, RZ, RZ, 0x7149f2ca ;  /* 0x7149f2caff067424 */ /* 0x000fc600078e00ff */
[----:B------:R-:W-:-:S13]  /*9330*/  FSETP.GEU.AND P2, PT, |R99|, 9.9999999747524270788e-07, PT ;  /* 0x358637bd6300780b */ /* 0x000fda0003f4e200 */
[----:B------:R-:W-:Y:S05]  /*9340*/  @!P2 BRA `(.L_x_263) ;  /* 0x000000000054a947 */ /* 0x000fea0003800000 */
        /* <DEDUP_REMOVED lines=17> */
.L_x_265:
[----:B------:R-:W-:Y:S05]  /*9460*/  BSYNC.RECONVERGENT B5 ;  /* 0x0000000000057941 */ /* 0x000fea0003800200 */
.L_x_264:
[----:B------:R-:W-:-:S04]  /*9470*/  FSETP.GT.AND P0, PT, R94, R97, PT ;  /* 0x000000615e00720b */ /* 0x000fc80003f04000 */
[----:B------:R-:W-:-:S04]  /*9480*/  FSETP.LT.OR P0, PT, R94, 0.0010000000474974513054, P0 ;  /* 0x3a83126f5e00780b */ /* 0x000fc80000701400 */
[----:B------:R-:W-:-:S09]  /*9490*/  FSEL R6, R94, 1.00000001504746621988e+30, !P0 ;  /* 0x7149f2ca5e067808 */ /* 0x000fd20004000000 */
.L_x_263:
[----:B------:R-:W-:Y:S05]  /*94a0*/  BSYNC.RECONVERGENT B4 ;  /* 0x0000000000047941 */ /* 0x000fea0003800200 */
.L_x_262:
[----:B------:R-:W-:Y:S01]  /*94b0*/  FFMA R2, RZ, R2, -R5 ;  /* 0x00000002ff027223 */ /* 0x000fe20000000805 */
[----:B------:R-:W-:Y:S01]  /*94c0*/  BSSY.RECONVERGENT B4, `(.L_x_266) ;  /* 0x000001c000047945 */ /* 0x000fe20003800200 */
[----:B------:R-:W-:Y:S02]  /*94d0*/  PLOP3.LUT P2, PT, PT, PT, PT, 0x80, 0x8 ;  /* 0x000000000008781c */ /* 0x000fe40003f4f070 */
[----:B------:R-:W-:Y:S01]  /*94e0*/  FFMA R95, RZ, R9, R2 ;  /* 0x00000009ff5f7223 */ /* 0x000fe20000000002 */
[----:B------:R-:W-:Y:S01]  /*94f0*/  HFMA2 R2, -RZ, RZ, 10824, -13904 ;  /* 0x7149f2caff027431 */ /* 0x000fe200000001ff */
[----:B------:R-:W-:-:S03]  /*9500*/  FSEL R97, R97, R6, P0 ;  /* 0x0000000661617208 */ /* 0x000fc60000000000 */
[----:B------:R-:W-:-:S13]  /*9510*/  FSETP.GEU.AND P3, PT, |R95|, 9.9999999747524270788e-07, PT ;  /* 0x358637bd5f00780b */ /* 0x000fda0003f6e200 */
[----:B------:R-:W-:Y:S05]  /*9520*/  @!P3 BRA `(.L_x_267) ;  /* 0x000000000054b947 */ /* 0x000fea0003800000 */
        /* <DEDUP_REMOVED lines=17> */
.L_x_269:
[----:B------:R-:W-:Y:S05]  /*9640*/  BSYNC.RECONVERGENT B5 ;  /* 0x0000000000057941 */ /* 0x000fea0003800200 */
.L_x_268:
[----:B------:R-:W-:-:S04]  /*9650*/  FSETP.GT.AND P2, PT, R2, R97, PT ;  /* 0x000000610200720b */ /* 0x000fc80003f44000 */
[----:B------:R-:W-:-:S04]  /*9660*/  FSETP.LT.OR P2, PT, R2, 0.0010000000474974513054, P2 ;  /* 0x3a83126f0200780b */ /* 0x000fc80001741400 */
[----:B------:R-:W-:-:S09]  /*9670*/  FSEL R2, R2, 1.00000001504746621988e+30, !P2 ;  /* 0x7149f2ca02027808 */ /* 0x000fd20005000000 */
.L_x_267:
[----:B------:R-:W-:Y:S05]  /*9680*/  BSYNC.RECONVERGENT B4 ;  /* 0x0000000000047941 */ /* 0x000fea0003800200 */
.L_x_266:
[----:B------:R-:W-:Y:S01]  /*9690*/  FFMA R96, RZ, R5, R96 ;  /* 0x00000005ff607223 */ /* 0x000fe20000000060 */
[----:B------:R-:W-:Y:S02]  /*96a0*/  SEL R100, R100, 0x1, P6 ;  /* 0x0000000164647807 */ /* 0x000fe40003000000 */
[----:B------:R-:W-:Y:S01]  /*96b0*/  FSEL R97, R97, R2, P2 ;  /* 0x0000000261617208 */ /* 0x000fe20001000000 */
[----:B------:R-:W-:Y:S01]  /*96c0*/  FADD R9, R96, R9 ;  /* 0x0000000960097221 */ /* 0x000fe20000000000 */
[----:B------:R-:W-:-:S04]  /*96d0*/  SEL R100, R100, 0x1, P1 ;  /* 0x0000000164647807 */ /* 0x000fc80000800000 */
[----:B------:R-:W-:Y:S02]  /*96e0*/  FSETP.GEU.AND P1, PT, |R9|, 9.9999999747524270788e-07, PT ;  /* 0x358637bd0900780b */ /* 0x000fe40003f2e200 */
[----:B------:R-:W-:-:S04]  /*96f0*/  SEL R100, R100, 0x1, P0 ;  /* 0x0000000164647807 */ /* 0x000fc80000000000 */
[----:B------:R-:W-:-:S07]  /*9700*/  SEL R99, R100, 0x1, P2 ;  /* 0x0000000164637807 */ /* 0x000fce0001000000 */
[----:B------:R-:W-:Y:S05]  /*9710*/  @!P1 BRA `(.L_x_233) ;  /* 0x0000001000209947 */ /* 0x000fea0003800000 */
        /* <DEDUP_REMOVED lines=17> */
[----:B------:R-:W-:-:S07]  /*9830*/  IMAD.MOV.U32 R0, RZ, RZ, R6 ;  /* 0x000000ffff007224 */ /* 0x000fce00078e0006 */
.L_x_271:
[----:B------:R-:W-:Y:S05]  /*9840*/  BSYNC.RECONVERGENT B4 ;  /* 0x0000000000047941 */ /* 0x000fea0003800200 */
.L_x_270:
[C---:B------:R-:W-:Y:S02]  /*9850*/  FSETP.GEU.AND P1, PT, R0.reuse, 0.0010000000474974513054, PT ;  /* 0x3a83126f0000780b */ /* 0x040fe40003f2e000 */
[----:B------:R-:W-:-:S11]  /*9860*/  FSETP.GT.AND P0, PT, R0, R97, PT ;  /* 0x000000610000720b */ /* 0x000fd60003f04000 */
[----:B------:R-:W-:Y:S01]  /*9870*/  @P1 SEL R99, R99, 0x1, P0 ;  /* 0x0000000163631807 */ /* 0x000fe20000000000 */
[----:B------:R-:W-:Y:S06]  /*9880*/  BRA `(.L_x_233) ;  /* 0x0000000c00c47947 */ /* 0x000fec0003800000 */
.L_x_202:
[----:B------:R-:W-:Y:S01]  /*9890*/  FADD R95, R0, -1 ;  /* 0xbf800000005f7421 */ /* 0x000fe20000000000 */
[----:B------:R-:W-:Y:S01]  /*98a0*/  FADD R6, R8, 3.5 ;  /* 0x4060000008067421 */ /* 0x000fe20000000000 */
[-C--:B------:R-:W-:Y:S01]  /*98b0*/  FMUL R94, R2, R2.reuse ;  /* 0x00000002025e7220 */ /* 0x080fe20000400000 */
[----:B------:R-:W-:Y:S01]  /*98c0*/  BSSY.RECONVERGENT B4, `(.L_x_272) ;  /* 0x0000044000047945 */ /* 0x000fe20003800200 */
[----:B------:R-:W-:Y:S01]  /*98d0*/  FMUL R96, R95, R95 ;  /* 0x0000005f5f607220 */ /* 0x000fe20000400000 */
[----:B------:R-:W-:Y:S02]  /*98e0*/  HFMA2 R101, -RZ, RZ, 10824, -13904 ;  /* 0x7149f2caff657431 */ /* 0x000fe400000001ff */
[----:B------:R-:W-:Y:S01]  /*98f0*/  FFMA R94, R5, R5, R94 ;  /* 0x00000005055e7223 */ /* 0x000fe2000000005e */
[----:B------:R-:W-:Y:S01]  /*9900*/  MOV R100, RZ ;  /* 0x000000ff00647202 */ /* 0x000fe20000000f00 */
[----:B------:R-:W-:Y:S01]  /*9910*/  FFMA R93, R3, R3, R96 ;  /* 0x00000003035d7223 */ /* 0x000fe20000000060 */
[----:B------:R-:W-:-:S03]  /*9920*/  FMUL R96, R95, R2 ;  /* 0x000000025f607220 */ /* 0x000fc60000400000 */
[C---:B------:R-:W-:Y:S01]  /*9930*/  FFMA R93, R6.reuse, R6, R93 ;  /* 0x00000006065d7223 */ /* 0x040fe2000000005d */
[----:B------:R-:W-:Y:S01]  /*9940*/  FFMA R97, R3, R5, R96 ;  /* 0x0000000503617223 */ /* 0x000fe20000000060 */
[-C--:B------:R-:W-:Y:S02]  /*9950*/  FFMA R96, R9, R9.reuse, R94 ;  /* 0x0000000909607223 */ /* 0x080fe4000000005e */
[----:B------:R-:W-:Y:S01]  /*9960*/  FADD R93, R93, -1 ;  /* 0xbf8000005d5d7421 */ /* 0x000fe20000000000 */
[----:B------:R-:W-:-:S03]  /*9970*/  FFMA R97, R6, R9, R97 ;  /* 0x0000000906617223 */ /* 0x000fc60000000061 */
        /* <DEDUP_REMOVED lines=13> */
.L_x_275:
[----:B-1----:R-:W-:Y:S01]  /*9a50*/  FMUL.FTZ R98, R93, R6 ;  /* 0x000000065d627220 */ /* 0x002fe20000410000 */
[----:B------:R-:W-:-:S03]  /*9a60*/  FMUL.FTZ R6, R6, 0.5 ;  /* 0x3f00000006067820 */ /* 0x000fc60000410000 */
[----:B------:R-:W-:-:S04]  /*9a70*/  FFMA R93, -R98, R98, R93 ;  /* 0x00000062625d7223 */ /* 0x000fc8000000015d */
[----:B------:R-:W-:-:S07]  /*9a80*/  FFMA R98, R93, R6, R98 ;  /* 0x000000065d627223 */ /* 0x000fce0000000062 */
.L_x_276:
[----:B------:R-:W-:Y:S05]  /*9a90*/  BSYNC.RECONVERGENT B0 ;  /* 0x0000000000007941 */ /* 0x000fea0003800200 */
.L_x_274:
        /* <DEDUP_REMOVED lines=14> */
.L_x_278:
[----:B------:R-:W-:Y:S05]  /*9b80*/  BSYNC.RECONVERGENT B5 ;  /* 0x0000000000057941 */ /* 0x000fea0003800200 */
.L_x_277:
[C---:B------:R-:W-:Y:S01]  /*9b90*/  FSETP.GT.AND P0, PT, R101.reuse, 1.00000001504746621988e+30, PT ;  /* 0x7149f2ca6500780b */ /* 0x040fe20003f04000 */
[----:B------:R-:W-:Y:S01]  /*9ba0*/  IMAD.MOV.U32 R100, RZ, RZ, 0x1 ;  /* 0x00000001ff647424 */ /* 0x000fe200078e00ff */
        /* <DEDUP_REMOVED lines=16> */
.L_x_280:
[----:B------:R-:W-:Y:S05]  /*9cb0*/  BSYNC.RECONVERGENT B5 ;  /* 0x0000000000057941 */ /* 0x000fea0003800200 */
.L_x_279:
[----:B------:R-:W-:-:S04]  /*9cc0*/  FSETP.GT.AND P0, PT, R6, 1.00000001504746621988e+30, PT ;  /* 0x7149f2ca0600780b */ /* 0x000fc80003f04000 */
[----:B------:R-:W-:-:S04]  /*9cd0*/  FSETP.GEU.AND P0, PT, R6, 0.0010000000474974513054, !P0 ;  /* 0x3a83126f0600780b */ /* 0x000fc8000470e000 */
[----:B------:R-:W-:Y:S02]  /*9ce0*/  FSEL R101, R6, 1.00000001504746621988e+30, P0 ;  /* 0x7149f2ca06657808 */ /* 0x000fe40000000000 */
[----:B------:R-:W-:-:S07]  /*9cf0*/  SEL R100, RZ, 0x1, !P0 ;  /* 0x00000001ff647807 */ /* 0x000fce0004000000 */
.L_x_273:
[----:B------:R-:W-:Y:S05]  /*9d00*/  BSYNC.RECONVERGENT B4 ;  /* 0x0000000000047941 */ /* 0x000fea0003800200 */
.L_x_272:
[----:B------:R-:W-:Y:S01]  /*9d10*/  FADD R93, R0, -0.89999997615814208984 ;  /* 0xbf666666005d7421 */ /* 0x000fe20000000000 */
[----:B------:R-:W-:Y:S01]  /*9d20*/  FADD R6, R3, 1.7999999523162841797 ;  /* 0x3fe6666603067421 */ /* 0x000fe20000000000 */
[----:B------:R-:W-:Y:S01]  /*9d30*/  FADD R98, R8, 2.4000000953674316406 ;  /* 0x4019999a08627421 */ /* 0x000fe20000000000 */
[----:B------:R-:W-:Y:S01]  /*9d40*/  BSSY.RECONVERGENT B4, `(.L_x_281) ;  /* 0x0000044000047945 */ /* 0x000fe20003800200 */
[C---:B------:R-:W-:Y:S01]  /*9d50*/  FMUL R95, R93.reuse, R93 ;  /* 0x0000005d5d5f7220 */ /* 0x040fe20000400000 */
[----:B------:R-:W-:Y:S01]  /*9d60*/  FMUL R94, R93, R2 ;  /* 0x000000025d5e7220 */ /* 0x000fe20000400000 */
[----:B------:R-:W-:Y:S02]  /*9d70*/  MOV R102, R100 ;  /* 0x0000006400667202 */ /* 0x000fe40000000f00 */
[C---:B------:R-:W-:Y:S01]  /*9d80*/  FFMA R95, R6.reuse, R6, R95 ;  /* 0x00000006065f7223 */ /* 0x040fe2000000005f */
[----:B------:R-:W-:Y:S01]  /*9d90*/  FFMA R94, R6, R5, R94 ;  /* 0x00000005065e7223 */ /* 0x000fe2000000005e */
[----:B------:R-:W-:-:S02]  /*9da0*/  MOV R97, R101 ;  /* 0x0000006500617202 */ /* 0x000fc40000000f00 */
[C---:B------:R-:W-:Y:S01]  /*9db0*/  FFMA R95, R98.reuse, R98, R95 ;  /* 0x00000062625f7223 */ /* 0x040fe2000000005f */
[----:B------:R-:W-:-:S03]  /*9dc0*/  FFMA R98, R98, R9, R94 ;  /* 0x0000000962627223 */ /* 0x000fc6000000005e */
[----:B------:R-:W-:-:S04]  /*9dd0*/  FADD R95, R95, -0.80999994277954101562 ;  /* 0xbf4f5c285f5f7421 */ /* 0x000fc80000000000 */
        /* <DEDUP_REMOVED lines=12> */
[----:B------:R-:W-:Y:S01]  /*9ea0*/  IMAD.MOV.U32 R99, RZ, RZ, R95 ;  /* 0x000000ffff637224 */ /* 0x000fe200078e005f */
[----:B------:R-:W-:Y:S06]  /*9eb0*/  BRA `(.L_x_285) ;  /* 0x0000000000107947 */ /* 0x000fec0003800000 */
.L_x_284:
[----:B-1----:R-:W-:Y:S01]  /*9ec0*/  FMUL.FTZ R99, R6, R93 ;  /* 0x0000005d06637220 */ /* 0x002fe20000410000 */
[----:B------:R-:W-:-:S03]  /*9ed0*/  FMUL.FTZ R93, R93, 0.5 ;  /* 0x3f0000005d5d7820 */ /* 0x000fc60000410000 */
[----:B------:R-:W-:-:S04]  /*9ee0*/  FFMA R6, -R99, R99, R6 ;  /* 0x0000006363067223 */ /* 0x000fc80000000106 */
[----:B------:R-:W-:-:S07]  /*9ef0*/  FFMA R99, R6, R93, R99 ;  /* 0x0000005d06637223 */ /* 0x000fce0000000063 */
.L_x_285:
[----:B------:R-:W-:Y:S05]  /*9f00*/  BSYNC.RECONVERGENT B0 ;  /* 0x0000000000007941 */ /* 0x000fea0003800200 */
.L_x_283:
        /* <DEDUP_REMOVED lines=14> */
.L_x_287:
[----:B------:R-:W-:Y:S05]  /*9ff0*/  BSYNC.RECONVERGENT B5 ;  /* 0x0000000000057941 */ /* 0x000fea0003800200 */
.L_x_286:
        /* <DEDUP_REMOVED lines=19> */
.L_x_289:
[----:B------:R-:W-:Y:S05]  /*a130*/  BSYNC.RECONVERGENT B5 ;  /* 0x0000000000057941 */ /* 0x000fea0003800200 */
.L_x_288:
[----:B------:R-:W-:-:S04]  /*a140*/  FSETP.GT.AND P0, PT, R6, R101, PT ;  /* 0x000000650600720b */ /* 0x000fc80003f04000 */
[----:B------:R-:W-:-:S04]  /*a150*/  FSETP.LT.OR P0, PT, R6, 0.0010000000474974513054, P0 ;  /* 0x3a83126f0600780b */ /* 0x000fc80000701400 */
[----:B------:R-:W-:Y:S02]  /*a160*/  FSEL R97, R101, R6, P0 ;  /* 0x0000000665617208 */ /* 0x000fe40000000000 */
[----:B------:R-:W-:-:S07]  /*a170*/  SEL R102, R100, 0x1, P0 ;  /* 0x0000000164667807 */ /* 0x000fce0000000000 */
.L_x_282:
[----:B------:R-:W-:Y:S05]  /*a180*/  BSYNC.RECONVERGENT B4 ;  /* 0x0000000000047941 */ /* 0x000fea0003800200 */
.L_x_281:
[----:B------:R-:W-:Y:S01]  /*a190*/  FADD R93, R0, -0.80000001192092895508 ;  /* 0xbf4ccccd005d7421 */ /* 0x000fe20000000000 */
[----:B------:R-:W-:Y:S01]  /*a1a0*/  FADD R6, R3, -1.7000000476837158203 ;  /* 0xbfd9999a03067421 */ /* 0x000fe20000000000 */
[----:B------:R-:W-:Y:S01]  /*a1b0*/  FADD R98, R8, 2 ;  /* 0x4000000008627421 */ /* 0x000fe20000000000 */
[----:B------:R-:W-:Y:S01]  /*a1c0*/  BSSY.RECONVERGENT B4, `(.L_x_290) ;  /* 0x0000044000047945 */ /* 0x000fe20003800200 */
[C---:B------:R-:W-:Y:S01]  /*a1d0*/  FMUL R95, R93.reuse, R93 ;  /* 0x0000005d5d5f7220 */ /* 0x040fe20000400000 */
[----:B------:R-:W-:Y:S01]  /*a1e0*/  FMUL R94, R93, R2 ;  /* 0x000000025d5e7220 */ /* 0x000fe20000400000 */
[----:B------:R-:W-:Y:S01]  /*a1f0*/  IMAD.MOV.U32 R99, RZ, RZ, R102 ;  /* 0x000000ffff637224 */ /* 0x000fe200078e0066 */
[----:B------:R-:W-:Y:S01]  /*a200*/  MOV R100, R97 ;  /* 0x0000006100647202 */ /* 0x000fe20000000f00 */
[C---:B------:R-:W-:Y:S01]  /*a210*/  FFMA R95, R6.reuse, R6, R95 ;  /* 0x00000006065f7223 */ /* 0x040fe2000000005f */
[----:B------:R-:W-:-:S03]  /*a220*/  FFMA R94, R6, R5, R94 ;  /* 0x00000005065e7223 */ /* 0x000fc6000000005e */
[C---:B------:R-:W-:Y:S01]  /*a230*/  FFMA R95, R98.reuse, R98, R95 ;  /* 0x00000062625f7223 */ /* 0x040fe2000000005f */
[----:B------:R-:W-:-:S03]  /*a240*/  FFMA R98, R98, R9, R94 ;  /* 0x0000000962627223 */ /* 0x000fc6000000005e */
[----:B------:R-:W-:-:S04]  /*a250*/  FADD R95, R95, -0.6400000452995300293 ;  /* 0xbf23d70b5f5f7421 */ /* 0x000fc80000000000 */
        /* <DEDUP_REMOVED lines=14> */
.L_x_293:
[----:B-1----:R-:W-:Y:S01]  /*a340*/  FMUL.FTZ R101, R6, R93 ;  /* 0x0000005d06657220 */ /* 0x002fe20000410000 */
[----:B------:R-:W-:-:S03]  /*a350*/  FMUL.FTZ R93, R93, 0.5 ;  /* 0x3f0000005d5d7820 */ /* 0x000fc60000410000 */
[----:B------:R-:W-:-:S04]  /*a360*/  FFMA R6, -R101, R101, R6 ;  /* 0x0000006565067223 */ /* 0x000fc80000000106 */
[----:B------:R-:W-:-:S07]  /*a370*/  FFMA R101, R6, R93, R101 ;  /* 0x0000005d06657223 */ /* 0x000fce0000000065 */
.L_x_294:
[----:B------:R-:W-:Y:S05]  /*a380*/  BSYNC.RECONVERGENT B0 ;  /* 0x0000000000007941 */ /* 0x000fea0003800200 */
.L_x_292:
        /* <DEDUP_REMOVED lines=14> */
.L_x_296:
[----:B------:R-:W-:Y:S05]  /*a470*/  BSYNC.RECONVERGENT B5 ;  /* 0x0000000000057941 */ /* 0x000fea0003800200 */
.L_x_295:
[C---:B------:R-:W-:Y:S01]  /*a480*/  FSETP.GT.AND P0, PT, R6.reuse, R97, PT ;  /* 0x000000610600720b */ /* 0x040fe20003f04000 */
[----:B------:R-:W-:Y:S01]  /*a490*/  HFMA2 R99, -RZ, RZ, 0, 5.9604644775390625e-08 ;  /* 0x00000001ff637431 */ /* 0x000fe200000001ff */
[----:B------:R-:W-:Y:S01]  /*a4a0*/  FSETP.GEU.AND P1, PT, R6, 0.0010000000474974513054, PT ;  /* 0x3a83126f0600780b */ /* 0x000fe20003f2e000 */
[----:B------:R-:W-:-:S12]  /*a4b0*/  IMAD.MOV.U32 R100, RZ, RZ, R6 ;  /* 0x000000ffff647224 */ /* 0x000fd800078e0006 */
        /* <DEDUP_REMOVED lines=15> */
.L_x_298:
[----:B------:R-:W-:Y:S05]  /*a5b0*/  BSYNC.RECONVERGENT B5 ;  /* 0x0000000000057941 */ /* 0x000fea0003800200 */
.L_x_297:
[----:B------:R-:W-:-:S04]  /*a5c0*/  FSETP.GT.AND P0, PT, R6, R97, PT ;  /* 0x000000610600720b */ /* 0x000fc80003f04000 */
[----:B------:R-:W-:-:S04]  /*a5d0*/  FSETP.LT.OR P0, PT, R6, 0.0010000000474974513054, P0 ;  /* 0x3a83126f0600780b */ /* 0x000fc80000701400 */
[----:B------:R-:W-:Y:S02]  /*a5e0*/  FSEL R100, R97, R6, P0 ;  /* 0x0000000661647208 */ /* 0x000fe40000000000 */
[----:B------:R-:W-:-:S07]  /*a5f0*/  SEL R99, R102, 0x1, P0 ;  /* 0x0000000166637807 */ /* 0x000fce0000000000 */
.L_x_291:
[----:B------:R-:W-:Y:S05]  /*a600*/  BSYNC.RECONVERGENT B4 ;  /* 0x0000000000047941 */ /* 0x000fea0003800200 */
.L_x_290:
        /* <DEDUP_REMOVED lines=21> */
.L_x_300:
[----:B------:R-:W-:Y:S05]  /*a760*/  BSYNC.RECONVERGENT B4 ;  /* 0x0000000000047941 */ /* 0x000fea0003800200 */
.L_x_299:
[C---:B------:R-:W-:Y:S02]  /*a770*/  FSETP.GEU.AND P1, PT, R3.reuse, 0.0010000000474974513054, PT ;  /* 0x3a83126f0300780b */ /* 0x040fe40003f2e000 */
[----:B------:R-:W-:-:S11]  /*a780*/  FSETP.GT.AND P0, PT, R3, R100, PT ;  /* 0x000000640300720b */ /* 0x000fd60003f04000 */
[----:B------:R-:W-:-:S07]  /*a790*/  @P1 SEL R99, R99, 0x1, P0 ;  /* 0x0000000163631807 */ /* 0x000fce0000000000 */
.L_x_233:
[----:B------:R-:W-:Y:S05]  /*a7a0*/  BSYNC.RECONVERGENT B3 ;  /* 0x0000000000037941 */ /* 0x000fea0003800200 */
.L_x_201:
[----:B------:R-:W-:Y:S01]  /*a7b0*/  FMUL R0, R58, -0.39801487326622009277 ;  /* 0xbecbc89b3a007820 */ /* 0x000fe20000400000 */
[----:B------:R-:W-:Y:S01]  /*a7c0*/  ISETP.NE.AND P0, PT, R99, RZ, PT ;  /* 0x000000ff6300720c */ /* 0x000fe20003f05270 */
[----:B------:R-:W-:Y:S02]  /*a7d0*/  BSSY.RECONVERGENT B1, `(.L_x_301) ;  /* 0x00001be000017945 */ /* 0x000fe40003800200 */
[----:B------:R-:W-:Y:S01]  /*a7e0*/  FFMA R3, R57, 0.89553338289260864258, R0 ;  /* 0x3f6541ad39037823 */ /* 0x000fe20000000000 */
[----:B------:R-:W-:Y:S02]  /*a7f0*/  FSEL R0, RZ, 1, P0 ;  /* 0x3f800000ff007808 */ /* 0x000fe40000000000 */
[----:B------:R-:W-:Y:S01]  /*a800*/  FSETP.GT.AND P0, PT, R55, 0.5, PT ;  /* 0x3f0000003700780b */ /* 0x000fe20003f04000 */
[----:B------:R-:W-:-:S05]  /*a810*/  FFMA R3, R56, -0.19900743663311004639, R3 ;  /* 0xbe4bc89b38037823 */ /* 0x000fca0000000003 */
[----:B------:R-:W-:-:S05]  /*a820*/  FMNMX R3, RZ, R3, !PT ;  /* 0x00000003ff037209 */ /* 0x000fca0007800000 */
[----:B------:R-:W-:-:S04]  /*a830*/  FMUL R0, R0, R3 ;  /* 0x0000000300007220 */ /* 0x000fc80000400000 */
[C---:B------:R-:W-:Y:S01]  /*a840*/  FMUL R3, R0.reuse, 3 ;  /* 0x4040000000037820 */ /* 0x040fe20000400000 */
[C---:B------:R-:W-:Y:S01]  /*a850*/  FMUL R2, R0.reuse, 2.7999999523162841797 ;  /* 0x4033333300027820 */ /* 0x040fe20000400000 */
[----:B------:R-:W-:Y:S02]  /*a860*/  FMUL R5, R0, 2.5 ;  /* 0x4020000000057820 */ /* 0x000fe40000400000 */
[----:B------:R-:W-:Y:S01]  /*a870*/  FMUL R3, R52, R3 ;  /* 0x0000000334037220 */ /* 0x000fe20000400000 */
[----:B------:R-:W-:Y:S01]  /*a880*/  FMUL R2, R53, R2 ;  /* 0x0000000235027220 */ /* 0x000fe20000400000 */
[----:B------:R-:W-:Y:S02]  /*a890*/  FMUL R5, R54, R5 ;  /* 0x0000000536057220 */ /* 0x000fe40000400000 */
[----:B------:R-:W-:Y:S01]  /*a8a0*/  FFMA R68, R3, R63, R68 ;  /* 0x0000003f03447223 */ /* 0x000fe20000000044 */
[----:B------:R-:W-:Y:S01]  /*a8b0*/  FFMA R67, R2, R62, R67 ;  /* 0x0000003e02437223 */ /* 0x000fe20000000043 */
[----:B------:R-:W-:Y:S01]  /*a8c0*/  FFMA R66, R5, R65, R66 ;  /* 0x0000004105427223 */ /* 0x000fe20000000042 */
[----:B------:R-:W-:Y:S06]  /*a8d0*/  @P0 BRA `(.L_x_302) ;  /* 0x0000000c009c0947 */ /* 0x000fec0003800000 */
[----:B------:R-:W-:Y:S01]  /*a8e0*/  HFMA2 R6, -RZ, RZ, 0, 0 ;  /* 0x00000000ff067431 */ /* 0x000fe200000001ff */
[----:B------:R-:W-:Y:S06]  /*a8f0*/  BSSY.RECONVERGENT B0, `(.L_x_303) ;  /* 0x0000094000007945 */ /* 0x000fec0003800200 */
.L_x_305:
        /* <DEDUP_REMOVED lines=21> */
[----:B------:R-:W-:Y:S01]  /*aa50*/  MOV R0, 0x40000000 ;  /* 0x4000000000007802 */ /* 0x000fe20000000f00 */
[----:B------:R-:W-:Y:S01]  /*aa60*/  FMUL R7, R2, 5.9604644775390625e-08 ;  /* 0x3380000002077820 */ /* 0x000fe20000400000 */
[----:B------:R-:W-:Y:S01]  /*aa70*/  LOP3.LUT R70, R70, R5, RZ, 0x3c, !PT ;  /* 0x0000000546467212 */ /* 0x000fe200078e3cff */
[----:B------:R-:W-:Y:S02]  /*aa80*/  FMUL R5, R3, 5.9604644775390625e-08 ;  /* 0x3380000003057820 */ /* 0x000fe40000400000 */
[-C--:B------:R-:W-:Y:S01]  /*aa90*/  FFMA R3, R7, R0.reuse, -1 ;  /* 0xbf80000007037423 */ /* 0x080fe20000000000 */
[----:B------:R-:W-:Y:S01]  /*aaa0*/  LOP3.LUT R2, R70, 0xffffff, RZ, 0xc0, !PT ;  /* 0x00ffffff46027812 */ /* 0x000fe200078ec0ff */
[----:B------:R-:W-:-:S02]  /*aab0*/  FFMA R4, R5, R0, -1 ;  /* 0xbf80000005047423 */ /* 0x000fc40000000000 */
[----:B------:R-:W-:Y:S01]  /*aac0*/  FMUL R5, R3, R3 ;  /* 0x0000000303057220 */ /* 0x000fe20000400000 */
[----:B------:R-:W-:-:S03]  /*aad0*/  I2FP.F32.U32 R2, R2 ;  /* 0x0000000200027245 */ /* 0x000fc60000201000 */
[----:B------:R-:W-:Y:S02]  /*aae0*/  FFMA R5, R4, R4, R5 ;  /* 0x0000000404057223 */ /* 0x000fe40000000005 */
[----:B------:R-:W-:-:S04]  /*aaf0*/  FMUL R7, R2, 5.9604644775390625e-08 ;  /* 0x3380000002077820 */ /* 0x000fc80000400000 */
[----:B------:R-:W-:-:S04]  /*ab00*/  FFMA R2, R7, R0, -1 ;  /* 0xbf80000007027423 */ /* 0x000fc80000000000 */
        /* <DEDUP_REMOVED lines=25> */
[----:B------:R-:W-:Y:S01]  /*aca0*/  LOP3.LUT R70, R5, R4, RZ, 0x3c, !PT ;  /* 0x0000000405467212 */ /* 0x000fe200078e3cff */
[----:B------:R-:W-:Y:S01]  /*acb0*/  FMUL R5, R3, 5.9604644775390625e-08 ;  /* 0x3380000003057820 */ /* 0x000fe20000400000 */
[-C--:B------:R-:W-:Y:S02]  /*acc0*/  FFMA R3, R7, R0.reuse, -1 ;  /* 0xbf80000007037423 */ /* 0x080fe40000000000 */
[----:B------:R-:W-:Y:S01]  /*acd0*/  LOP3.LUT R2, R70, 0xffffff, RZ, 0xc0, !PT ;  /* 0x00ffffff46027812 */ /* 0x000fe200078ec0ff */
[----:B------:R-:W-:Y:S01]  /*ace0*/  FFMA R4, R5, R0, -1 ;  /* 0xbf80000005047423 */ /* 0x000fe20000000000 */
[----:B------:R-:W-:Y:S02]  /*acf0*/  FMUL R5, R3, R3 ;  /* 0x0000000303057220 */ /* 0x000fe40000400000 */
[----:B------:R-:W-:Y:S02]  /*ad00*/  I2FP.F32.U32 R2, R2 ;  /* 0x0000000200027245 */ /* 0x000fe40000201000 */
[----:B------:R-:W-:-:S03]  /*ad10*/  FFMA R5, R4, R4, R5 ;  /* 0x0000000404057223 */ /* 0x000fc60000000005 */
[----:B------:R-:W-:-:S04]  /*ad20*/  FMUL R7, R2, 5.9604644775390625e-08 ;  /* 0x3380000002077820 */ /* 0x000fc80000400000 */
[----:B------:R-:W-:-:S04]  /*ad30*/  FFMA R2, R7, R0, -1 ;  /* 0xbf80000007027423 */ /* 0x000fc80000000000 */
        /* <DEDUP_REMOVED lines=79> */
.L_x_304:
[----:B------:R-:W-:Y:S05]  /*b230*/  BSYNC.RECONVERGENT B0 ;  /* 0x0000000000007941 */ /* 0x000fea0003800200 */
.L_x_303:
[----:B------:R-:W-:Y:S01]  /*b240*/  FMUL R5, R3, R3 ;  /* 0x0000000303057220 */ /* 0x000fe20000400000 */
[----:B------:R-:W-:Y:S03]  /*b250*/  BSSY.RECONVERGENT B0, `(.L_x_306) ;  /* 0x000000f000007945 */ /* 0x000fe60003800200 */
        /* <DEDUP_REMOVED lines=10> */
.L_x_307:
[----:B------:R-:W-:Y:S01]  /*b300*/  FMUL.FTZ R0, R93, R6 ;  /* 0x000000065d007220 */ /* 0x000fe20000410000 */
[----:B------:R-:W-:-:S03]  /*b310*/  FMUL.FTZ R6, R6, 0.5 ;  /* 0x3f00000006067820 */ /* 0x000fc60000410000 */
[----:B------:R-:W-:-:S04]  /*b320*/  FFMA R5, -R0, R0, R93 ;  /* 0x0000000000057223 */ /* 0x000fc8000000015d */
[----:B------:R-:W-:-:S07]  /*b330*/  FFMA R0, R5, R6, R0 ;  /* 0x0000000605007223 */ /* 0x000fce0000000000 */
.L_x_308:
[----:B------:R-:W-:Y:S05]  /*b340*/  BSYNC.RECONVERGENT B0 ;  /* 0x0000000000007941 */ /* 0x000fea0003800200 */
.L_x_306:
        /* <DEDUP_REMOVED lines=13> */
.L_x_312:
[----:B------:R-:W0:Y:S02]  /*b420*/  MUFU.RCP R9, R0 ;  /* 0x0000000000097308 */ /* 0x000e240000001000 */
[----:B0-----:R-:W-:-:S04]  /*b430*/  FFMA R5, R9, R0, -1 ;  /* 0xbf80000009057423 */ /* 0x001fc80000000000 */
[----:B------:R-:W-:-:S04]  /*b440*/  FADD.FTZ R6, -R5, -RZ ;  /* 0x800000ff05067221 */ /* 0x000fc80000010100 */
[----:B------:R-:W-:-:S07]  /*b450*/  FFMA R9, R9, R6, R9 ;  /* 0x0000000609097223 */ /* 0x000fce0000000009 */
.L_x_313:
[----:B------:R-:W-:Y:S05]  /*b460*/  BSYNC.RECONVERGENT B4 ;  /* 0x0000000000047941 */ /* 0x000fea0003800200 */
.L_x_311:
[C---:B------:R-:W-:Y:S01]  /*b470*/  FMUL R5, R9.reuse, R4 ;  /* 0x0000000409057220 */ /* 0x040fe20000400000 */
[C---:B------:R-:W-:Y:S01]  /*b480*/  FMUL R6, R9.reuse, R3 ;  /* 0x0000000309067220 */ /* 0x040fe20000400000 */
[----:B------:R-:W-:-:S07]  /*b490*/  FMUL R7, R9, R2 ;  /* 0x0000000209077220 */ /* 0x000fce0000400000 */
.L_x_310:
[----:B------:R-:W-:Y:S05]  /*b4a0*/  BSYNC.RECONVERGENT B3 ;  /* 0x0000000000037941 */ /* 0x000fea0003800200 */
.L_x_309:
[----:B------:R-:W-:Y:S01]  /*b4b0*/  FADD R2, R57, R6 ;  /* 0x0000000639027221 */ /* 0x000fe20000000000 */
[----:B------:R-:W-:Y:S01]  /*b4c0*/  FADD R3, R58, R5 ;  /* 0x000000053a037221 */ /* 0x000fe20000000000 */
[----:B------:R-:W-:Y:S01]  /*b4d0*/  FADD R8, R56, R7 ;  /* 0x0000000738087221 */ /* 0x000fe20000000000 */
[----:B------:R-:W-:Y:S01]  /*b4e0*/  BSSY.RECONVERGENT B0, `(.L_x_314) ;  /* 0x0000010000007945 */ /* 0x000fe20003800200 */
        /* <DEDUP_REMOVED lines=11> */
.L_x_315:
[----:B------:R-:W-:Y:S01]  /*b5a0*/  FMUL.FTZ R0, R93, R4 ;  /* 0x000000045d007220 */ /* 0x000fe20000410000 */
[----:B------:R-:W-:-:S03]  /*b5b0*/  FMUL.FTZ R4, R4, 0.5 ;  /* 0x3f00000004047820 */ /* 0x000fc60000410000 */
[----:B------:R-:W-:-:S04]  /*b5c0*/  FFMA R5, -R0, R0, R93 ;  /* 0x0000000000057223 */ /* 0x000fc8000000015d */
[----:B------:R-:W-:-:S07]  /*b5d0*/  FFMA R0, R5, R4, R0 ;  /* 0x0000000405007223 */ /* 0x000fce0000000000 */
.L_x_316:
[----:B------:R-:W-:Y:S05]  /*b5e0*/  BSYNC.RECONVERGENT B0 ;  /* 0x0000000000007941 */ /* 0x000fea0003800200 */
.L_x_314:
[----:B------:R-:W-:Y:S01]  /*b5f0*/  FSETP.GT.AND P0, PT, R0, 9.9999999392252902908e-09, PT ;  /* 0x322bcc770000780b */ /* 0x000fe20003f04000 */
[----:B------:R-:W-:Y:S02]  /*b600*/  HFMA2 R4, -RZ, RZ, 0, 0 ;  /* 0x00000000ff047431 */ /* 0x000fe400000001ff */
[----:B------:R-:W-:Y:S01]  /*b610*/  IMAD.MOV.U32 R7, RZ, RZ, RZ ;  /* 0x000000ffff077224 */ /* 0x000fe200078e00ff */
[----:B------:R-:W-:-:S09]  /*b620*/  MOV R69, RZ ;  /* 0x000000ff00457202 */ /* 0x000fd20000000f00 */
        /* <DEDUP_REMOVED lines=9> */
.L_x_319:
[----:B------:R-:W0:Y:S02]  /*b6c0*/  MUFU.RCP R9, R0 ;  /* 0x0000000000097308 */ /* 0x000e240000001000 */
[----:B0-----:R-:W-:-:S04]  /*b6d0*/  FFMA R4, R9, R0, -1 ;  /* 0xbf80000009047423 */ /* 0x001fc80000000000 */
[----:B------:R-:W-:-:S04]  /*b6e0*/  FADD.FTZ R4, -R4, -RZ ;  /* 0x800000ff04047221 */ /* 0x000fc80000010100 */
[----:B------:R-:W-:-:S07]  /*b6f0*/  FFMA R9, R9, R4, R9 ;  /* 0x0000000409097223 */ /* 0x000fce0000000009 */
.L_x_320:
[----:B------:R-:W-:Y:S05]  /*b700*/  BSYNC.RECONVERGENT B3 ;  /* 0x0000000000037941 */ /* 0x000fea0003800200 */
.L_x_318:
[-C--:B------:R-:W-:Y:S01]  /*b710*/  FMUL R7, R3, R9.reuse ;  /* 0x0000000903077220 */ /* 0x080fe20000400000 */
[-C--:B------:R-:W-:Y:S01]  /*b720*/  FMUL R4, R2, R9.reuse ;  /* 0x0000000902047220 */ /* 0x080fe20000400000 */
[----:B------:R-:W-:Y:S01]  /*b730*/  FMUL R69, R8, R9 ;  /* 0x0000000908457220 */ /* 0x000fe20000400000 */
[----:B------:R-:W-:Y:S06]  /*b740*/  BRA `(.L_x_317) ;  /* 0x0000000c00187947 */ /* 0x000fec0003800000 */
.L_x_302:
[----:B------:R-:W-:Y:S01]  /*b750*/  FMUL R0, R58, R7 ;  /* 0x000000073a007220 */ /* 0x000fe20000400000 */
[----:B------:R-:W-:Y:S03]  /*b760*/  BSSY.RECONVERGENT B0, `(.L_x_321) ;  /* 0x000009b000007945 */ /* 0x000fe60003800200 */
[----:B------:R-:W-:-:S04]  /*b770*/  FFMA R3, R57, R4, R0 ;  /* 0x0000000439037223 */ /* 0x000fc80000000000 */
[----:B------:R-:W-:-:S04]  /*b780*/  FFMA R3, R56, R69, R3 ;  /* 0x0000004538037223 */ /* 0x000fc80000000003 */
[----:B------:R-:W-:-:S04]  /*b790*/  FADD R0, R3, R3 ;  /* 0x0000000303007221 */ /* 0x000fc80000000000 */
[-C--:B------:R-:W-:Y:S01]  /*b7a0*/  FFMA R2, -R58, R0.reuse, R7 ;  /* 0x000000003a027223 */ /* 0x080fe20000000107 */
[-C--:B------:R-:W-:Y:S01]  /*b7b0*/  FFMA R4, -R57, R0.reuse, R4 ;  /* 0x0000000039047223 */ /* 0x080fe20000000104 */
[----:B------:R-:W-:Y:S01]  /*b7c0*/  FFMA R0, -R56, R0, R69 ;  /* 0x0000000038007223 */ /* 0x000fe20000000145 */
[----:B------:R-:W-:-:S07]  /*b7d0*/  HFMA2 R69, -RZ, RZ, 0, 0 ;  /* 0x00000000ff457431 */ /* 0x000fce00000001ff */
.L_x_323:
        /* <DEDUP_REMOVED lines=21> */
[----:B------:R-:W-:Y:S01]  /*b930*/  FMUL R8, R6, 5.9604644775390625e-08 ;  /* 0x3380000006087820 */ /* 0x000fe20000400000 */
[----:B------:R-:W-:Y:S02]  /*b940*/  I2FP.F32.U32 R5, R3 ;  /* 0x0000000300057245 */ /* 0x000fe40000201000 */
[----:B------:R-:W-:Y:S02]  /*b950*/  MOV R3, 0x40000000 ;  /* 0x4000000000037802 */ /* 0x000fe40000000f00 */
[----:B------:R-:W-:Y:S01]  /*b960*/  LOP3.LUT R9, R70, 0xffffff, RZ, 0xc0, !PT ;  /* 0x00ffffff46097812 */ /* 0x000fe200078ec0ff */
[----:B------:R-:W-:Y:S02]  /*b970*/  FMUL R6, R5, 5.9604644775390625e-08 ;  /* 0x3380000005067820 */ /* 0x000fe40000400000 */
[----:B------:R-:W-:Y:S01]  /*b980*/  FFMA R7, R8, R3, -1 ;  /* 0xbf80000008077423 */ /* 0x000fe20000000003 */
[----:B------:R-:W-:Y:S01]  /*b990*/  I2FP.F32.U32 R9, R9 ;  /* 0x0000000900097245 */ /* 0x000fe20000201000 */
[----:B------:R-:W-:-:S02]  /*b9a0*/  FFMA R5, R6, R3, -1 ;  /* 0xbf80000006057423 */ /* 0x000fc40000000003 */
[----:B------:R-:W-:Y:S02]  /*b9b0*/  FMUL R8, R7, R7 ;  /* 0x0000000707087220 */ /* 0x000fe40000400000 */
[----:B------:R-:W-:Y:S02]  /*b9c0*/  FMUL R6, R9, 5.9604644775390625e-08 ;  /* 0x3380000009067820 */ /* 0x000fe40000400000 */
[----:B------:R-:W-:Y:S02]  /*b9d0*/  FFMA R8, R5, R5, R8 ;  /* 0x0000000505087223 */ /* 0x000fe40000000008 */
        /* <DEDUP_REMOVED lines=27> */
[----:B------:R-:W-:Y:S02]  /*bb90*/  FMUL R6, R5, 5.9604644775390625e-08 ;  /* 0x3380000005067820 */ /* 0x000fe40000400000 */
[----:B------:R-:W-:Y:S01]  /*bba0*/  LOP3.LUT R9, R70, 0xffffff, RZ, 0xc0, !PT ;  /* 0x00ffffff46097812 */ /* 0x000fe200078ec0ff */
[-C--:B------:R-:W-:Y:S01]  /*bbb0*/  FFMA R7, R8, R3.reuse, -1 ;  /* 0xbf80000008077423 */ /* 0x080fe20000000003 */
[----:B------:R-:W-:Y:S02]  /*bbc0*/  FFMA R5, R6, R3, -1 ;  /* 0xbf80000006057423 */ /* 0x000fe40000000003 */
[----:B------:R-:W-:Y:S01]  /*bbd0*/  I2FP.F32.U32 R9, R9 ;  /* 0x0000000900097245 */ /* 0x000fe20000201000 */
[----:B------:R-:W-:-:S04]  /*bbe0*/  FMUL R8, R7, R7 ;  /* 0x0000000707087220 */ /* 0x000fc80000400000 */
[----:B------:R-:W-:Y:S01]  /*bbf0*/  FMUL R6, R9, 5.9604644775390625e-08 ;  /* 0x3380000009067820 */ /* 0x000fe20000400000 */
[----:B------:R-:W-:-:S03]  /*bc00*/  FFMA R8, R5, R5, R8 ;  /* 0x0000000505087223 */ /* 0x000fc60000000008 */
        /* <DEDUP_REMOVED lines=78> */
[----:B------:R-:W-:Y:S02]  /*c0f0*/  MOV R5, RZ ;  /* 0x000000ff00057202 */ /* 0x000fe40000000f00 */
[----:B------:R-:W-:-:S07]  /*c100*/  MOV R9, RZ ;  /* 0x000000ff00097202 */ /* 0x000fce0000000f00 */
.L_x_322:
[----:B------:R-:W-:Y:S05]  /*c110*/  BSYNC.RECONVERGENT B0 ;  /* 0x0000000000007941 */ /* 0x000fea0003800200 */
.L_x_321:
[-C--:B------:R-:W-:Y:S01]  /*c120*/  FFMA R3, R7, R43.reuse, R4 ;  /* 0x0000002b07037223 */ /* 0x080fe20000000004 */
[-C--:B------:R-:W-:Y:S01]  /*c130*/  FFMA R2, R5, R43.reuse, R2 ;  /* 0x0000002b05027223 */ /* 0x080fe20000000002 */
[----:B------:R-:W-:Y:S01]  /*c140*/  FFMA R43, R9, R43, R0 ;  /* 0x0000002b092b7223 */ /* 0x000fe20000000000 */
        /* <DEDUP_REMOVED lines=12> */
.L_x_325:
[----:B------:R-:W-:Y:S01]  /*c210*/  FMUL.FTZ R0, R93, R4 ;  /* 0x000000045d007220 */ /* 0x000fe20000410000 */
[----:B------:R-:W-:-:S03]  /*c220*/  FMUL.FTZ R4, R4, 0.5 ;  /* 0x3f00000004047820 */ /* 0x000fc60000410000 */
[----:B------:R-:W-:-:S04]  /*c230*/  FFMA R5, -R0, R0, R93 ;  /* 0x0000000000057223 */ /* 0x000fc8000000015d */
[----:B------:R-:W-:-:S07]  /*c240*/  FFMA R0, R5, R4, R0 ;  /* 0x0000000405007223 */ /* 0x000fce0000000000 */
.L_x_326:
[----:B------:R-:W-:Y:S05]  /*c250*/  BSYNC.RECONVERGENT B0 ;  /* 0x0000000000007941 */ /* 0x000fea0003800200 */
.L_x_324:
[----:B------:R-:W-:Y:S01]  /*c260*/  FSETP.GT.AND P0, PT, R0, 9.9999999392252902908e-09, PT ;  /* 0x322bcc770000780b */ /* 0x000fe20003f04000 */
[----:B------:R-:W-:Y:S01]  /*c270*/  HFMA2 R7, -RZ, RZ, 0, 0 ;  /* 0x00000000ff077431 */ /* 0x000fe200000001ff */
[----:B------:R-:W-:Y:S01]  /*c280*/  MOV R4, RZ ;  /* 0x000000ff00047202 */ /* 0x000fe20000000f00 */
[----:B------:R-:W-:-:S10]  /*c290*/  HFMA2 R69, -RZ, RZ, 0, 0 ;  /* 0x00000000ff457431 */ /* 0x000fd400000001ff */
        /* <DEDUP_REMOVED lines=9> */
.L_x_328:
[----:B------:R-:W0:Y:S02]  /*c330*/  MUFU.RCP R9, R0 ;  /* 0x0000000000097308 */ /* 0x000e240000001000 */
[----:B0-----:R-:W-:-:S04]  /*c340*/  FFMA R4, R9, R0, -1 ;  /* 0xbf80000009047423 */ /* 0x001fc80000000000 */
[----:B------:R-:W-:-:S04]  /*c350*/  FADD.FTZ R4, -R4, -RZ ;  /* 0x800000ff04047221 */ /* 0x000fc80000010100 */
[----:B------:R-:W-:-:S07]  /*c360*/  FFMA R9, R9, R4, R9 ;  /* 0x0000000409097223 */ /* 0x000fce0000000009 */
.L_x_329:
[----:B------:R-:W-:Y:S05]  /*c370*/  BSYNC.RECONVERGENT B3 ;  /* 0x0000000000037941 */ /* 0x000fea0003800200 */
.L_x_327:
[-C--:B------:R-:W-:Y:S01]  /*c380*/  FMUL R7, R2, R9.reuse ;  /* 0x0000000902077220 */ /* 0x080fe20000400000 */
[-C--:B------:R-:W-:Y:S01]  /*c390*/  FMUL R4, R3, R9.reuse ;  /* 0x0000000903047220 */ /* 0x080fe20000400000 */
[----:B------:R-:W-:-:S07]  /*c3a0*/  FMUL R69, R43, R9 ;  /* 0x000000092b457220 */ /* 0x000fce0000400000 */
.L_x_317:
[----:B------:R-:W-:Y:S05]  /*c3b0*/  BSYNC.RECONVERGENT B1 ;  /* 0x0000000000017941 */ /* 0x000fea0003800200 */
.L_x_301:
[----:B------:R-:W-:Y:S01]  /*c3c0*/  ISETP.GE.U32.AND P0, PT, R64, 0x2, PT ;  /* 0x000000024000780c */ /* 0x000fe20003f06070 */
[----:B------:R-:W-:Y:S01]  /*c3d0*/  BSSY.RELIABLE B1, `(.L_x_330) ;  /* 0x0000027000017945 */ /* 0x000fe20003800100 */
[----:B------:R-:W-:Y:S01]  /*c3e0*/  FMUL R63, R52, R63 ;  /* 0x0000003f343f7220 */ /* 0x000fe20000400000 */
[----:B------:R-:W-:Y:S01]  /*c3f0*/  FMUL R62, R53, R62 ;  /* 0x0000003e353e7220 */ /* 0x000fe20000400000 */
[----:B------:R-:W-:Y:S01]  /*c400*/  FMUL R65, R54, R65 ;  /* 0x0000004136417220 */ /* 0x000fe20000400000 */
[----:B------:R-:W-:Y:S01]  /*c410*/  FFMA R2, R58, 0.0020000000949949026108, R60 ;  /* 0x3b03126f3a027823 */ /* 0x000fe2000000003c */
[----:B------:R-:W-:Y:S01]  /*c420*/  FFMA R3, R57, 0.0020000000949949026108, R61 ;  /* 0x3b03126f39037823 */ /* 0x000fe2000000003d */
[----:B------:R-:W-:-:S06]  /*c430*/  FFMA R8, R56, 0.0020000000949949026108, R59 ;  /* 0x3b03126f38087823 */ /* 0x000fcc000000003b */
[----:B------:R-:W-:Y:S05]  /*c440*/  @!P0 BRA `(.L_x_331) ;  /* 0x00000000007c8947 */ /* 0x000fea0003800000 */
[----:B------:R-:W-:-:S04]  /*c450*/  SHF.L.U32 R5, R70, 0xd, RZ ;  /* 0x0000000d46057819 */ /* 0x000fc800000006ff */
[----:B------:R-:W-:-:S04]  /*c460*/  LOP3.LUT R5, R5, R70, RZ, 0x3c, !PT ;  /* 0x0000004605057212 */ /* 0x000fc800078e3cff */
[----:B------:R-:W-:-:S04]  /*c470*/  SHF.R.U32.HI R0, RZ, 0x11, R5 ;  /* 0x00000011ff007819 */ /* 0x000fc80000011605 */
[----:B------:R-:W-:-:S04]  /*c480*/  LOP3.LUT R0, R0, R5, RZ, 0x3c, !PT ;  /* 0x0000000500007212 */ /* 0x000fc800078e3cff */
[----:B------:R-:W-:-:S04]  /*c490*/  SHF.L.U32 R5, R0, 0x5, RZ ;  /* 0x0000000500057819 */ /* 0x000fc800000006ff */
[----:B------:R-:W-:-:S04]  /*c4a0*/  LOP3.LUT R70, R5, R0, RZ, 0x3c, !PT ;  /* 0x0000000005467212 */ /* 0x000fc800078e3cff */
[----:B------:R-:W-:-:S04]  /*c4b0*/  LOP3.LUT R0, R70, 0xffffff, RZ, 0xc0, !PT ;  /* 0x00ffffff46007812 */ /* 0x000fc800078ec0ff */
[----:B------:R-:W-:Y:S02]  /*c4c0*/  I2FP.F32.U32 R5, R0 ;  /* 0x0000000000057245 */ /* 0x000fe40000201000 */
[----:B------:R-:W-:-:S03]  /*c4d0*/  FMNMX3 R0, R62, R65, R63, !PT ;  /* 0x000000413e007276 */ /* 0x000fc6000780003f */
[----:B------:R-:W-:Y:S01]  /*c4e0*/  FMUL R5, R5, 5.9604644775390625e-08 ;  /* 0x3380000005057820 */ /* 0x000fe20000400000 */
[----:B------:R-:W-:-:S04]  /*c4f0*/  FMNMX R6, R0, 0.94999998807907104492, PT ;  /* 0x3f73333300067809 */ /* 0x000fc80003800000 */
[----:B------:R-:W-:-:S13]  /*c500*/  FSETP.GT.AND P0, PT, R5, R6, PT ;  /* 0x000000060500720b */ /* 0x000fda0003f04000 */
[----:B------:R-:W-:Y:S05]  /*c510*/  @P0 BREAK.RELIABLE B1 ;  /* 0x0000000000010942 */ /* 0x000fea0003800100 */
[----:B------:R-:W-:Y:S05]  /*c520*/  @P0 BRA `(.L_x_332) ;  /* 0x0000000000880947 */ /* 0x000fea0003800000 */
[----:B------:R-:W-:Y:S01]  /*c530*/  VIADD R0, R6, 0x1800000 ;  /* 0x0180000006007836 */ /* 0x000fe20000000000 */
[----:B------:R-:W-:Y:S04]  /*c540*/  BSSY.RECONVERGENT B3, `(.L_x_333) ;  /* 0x000000c000037945 */ /* 0x000fe80003800200 */
[----:B------:R-:W-:-:S04]  /*c550*/  LOP3.LUT R0, R0, 0x7f800000, RZ, 0xc0, !PT ;  /* 0x7f80000000007812 */ /* 0x000fc800078ec0ff */
[----:B------:R-:W-:-:S13]  /*c560*/  ISETP.GT.U32.AND P0, PT, R0, 0x1ffffff, PT ;  /* 0x01ffffff0000780c */ /* 0x000fda0003f04070 */
[----:B------:R-:W-:Y:S05]  /*c570*/  @P0 BRA `(.L_x_334) ;  /* 0x0000000000100947 */ /* 0x000fea0003800000 */
[----:B------:R-:W-:Y:S02]  /*c580*/  MOV R0, R6 ;  /* 0x0000000600007202 */ /* 0x000fe40000000f00 */
[----:B------:R-:W-:-:S07]  /*c590*/  MOV R6, 0xc5b0 ;  /* 0x0000c5b000067802 */ /* 0x000fce0000000f00 */
[----:B------:R-:W-:Y:S05]  /*c5a0*/  CALL.REL.NOINC `($__internal_0_$__cuda_sm20_rcp_rn_f32_slowpath) ;  /* 0x0000001400a87944 */ /* 0x000fea0003c00000 */
[----:B------:R-:W-:Y:S05]  /*c5b0*/  BRA `(.L_x_335) ;  /* 0x0000000000107947 */ /* 0x000fea0003800000 */
.L_x_334:
[----:B------:R-:W0:Y:S02]  /*c5c0*/  MUFU.RCP R9, R6 ;  /* 0x0000000600097308 */ /* 0x000e240000001000 */
[----:B0-----:R-:W-:-:S04]  /*c5d0*/  FFMA R0, R6, R9, -1 ;  /* 0xbf80000006007423 */ /* 0x001fc80000000009 */
[----:B------:R-:W-:-:S04]  /*c5e0*/  FADD.FTZ R0, -R0, -RZ ;  /* 0x800000ff00007221 */ /* 0x000fc80000010100 */
[----:B------:R-:W-:-:S07]  /*c5f0*/  FFMA R9, R9, R0, R9 ;  /* 0x0000000009097223 */ /* 0x000fce0000000009 */
.L_x_335:
[----:B------:R-:W-:Y:S05]  /*c600*/  BSYNC.RECONVERGENT B3 ;  /* 0x0000000000037941 */ /* 0x000fea0003800200 */
.L_x_333:
[-C--:B------:R-:W-:Y:S01]  /*c610*/  FMUL R63, R63, R9.reuse ;  /* 0x000000093f3f7220 */ /* 0x080fe20000400000 */
[-C--:B------:R-:W-:Y:S01]  /*c620*/  FMUL R62, R62, R9.reuse ;  /* 0x000000093e3e7220 */ /* 0x080fe20000400000 */
[----:B------:R-:W-:-:S07]  /*c630*/  FMUL R65, R65, R9 ;  /* 0x0000000941417220 */ /* 0x000fce0000400000 */
.L_x_331:
[----:B------:R-:W-:Y:S05]  /*c640*/  BSYNC.RELIABLE B1 ;  /* 0x0000000000017941 */ /* 0x000fea0003800100 */
.L_x_330:
[----:B------:R-:W0:Y:S01]  /*c650*/  LDCU UR5, c[0x0][0x3a4] ;  /* 0x00007480ff0577ac */ /* 0x000e220008000800 */
[----:B------:R-:W-:-:S04]  /*c660*/  IADD3 R64, PT, PT, R64, 0x1, RZ ;  /* 0x0000000140407810 */ /* 0x000fc80007ffe0ff */
[----:B0-----:R-:W-:-:S13]  /*c670*/  ISETP.NE.AND P0, PT, R64, UR5, PT ;  /* 0x0000000540007c0c */ /* 0x001fda000bf05270 */
[----:B------:R-:W-:Y:S05]  /*c680*/  @P0 BRA `(.L_x_336) ;  /* 0xffffff5400100947 */ /* 0x000fea000383ffff */
[----:B------:R-:W-:Y:S05]  /*c690*/  BRA `(.L_x_332) ;  /* 0x00000000002c7947 */ /* 0x000fea0003800000 */
.L_x_189:
[----:B------:R-:W-:-:S04]  /*c6a0*/  FADD R4, R4, 1 ;  /* 0x3f80000004047421 */ /* 0x000fc80000000000 */
[----:B------:R-:W-:-:S04]  /*c6b0*/  FMUL R4, R4, 0.5 ;  /* 0x3f00000004047820 */ /* 0x000fc80000400000 */
[----:B------:R-:W-:-:S04]  /*c6c0*/  FADD R3, -R4, 1 ;  /* 0x3f80000004037421 */ /* 0x000fc80000000100 */
[C---:B------:R-:W-:Y:S01]  /*c6d0*/  FMUL R5, R3.reuse, 0.94999998807907104492 ;  /* 0x3f73333303057820 */ /* 0x040fe20000400000 */
[----:B------:R-:W-:Y:S01]  /*c6e0*/  FMUL R7, R3, 0.98000001907348632812 ;  /* 0x3f7ae14803077820 */ /* 0x000fe20000400000 */
[C---:B------:R-:W-:Y:S02]  /*c6f0*/  FFMA R3, R4.reuse, 0.94999998807907104492, R3 ;  /* 0x3f73333304037823 */ /* 0x040fe40000000003 */
[C---:B------:R-:W-:Y:S01]  /*c700*/  FFMA R5, R4.reuse, 0.60000002384185791016, R5 ;  /* 0x3f19999a04057823 */ /* 0x040fe20000000005 */
[----:B------:R-:W-:Y:S01]  /*c710*/  FFMA R4, R4, 0.75, R7 ;  /* 0x3f40000004047823 */ /* 0x000fe20000000007 */
[----:B------:R-:W-:Y:S02]  /*c720*/  FFMA R66, R3, R65, R66 ;  /* 0x0000004103427223 */ /* 0x000fe40000000042 */
[----:B------:R-:W-:Y:S01]  /*c730*/  FFMA R68, R5, R63, R68 ;  /* 0x0000003f05447223 */ /* 0x000fe20000000044 */
[----:B------:R-:W-:-:S07]  /*c740*/  FFMA R67, R4, R62, R67 ;  /* 0x0000003e04437223 */ /* 0x000fce0000000043 */
.L_x_332:
[----:B------:R-:W-:Y:S05]  /*c750*/  BSYNC.RECONVERGENT B2 ;  /* 0x0000000000027941 */ /* 0x000fea0003800200 */
.L_x_37:
[----:B------:R-:W0:Y:S01]  /*c760*/  LDCU UR5, c[0x0][0x398] ;  /* 0x00007300ff0577ac */ /* 0x000e220008000800 */
[----:B------:R-:W-:Y:S01]  /*c770*/  FADD R83, R83, R68 ;  /* 0x0000004453537221 */ /* 0x000fe20000000000 */
[----:B------:R-:W-:Y:S01]  /*c780*/  FADD R84, R84, R67 ;  /* 0x0000004354547221 */ /* 0x000fe20000000000 */
[----:B------:R-:W-:Y:S01]  /*c790*/  FADD R85, R85, R66 ;  /* 0x0000004255557221 */ /* 0x000fe20000000000 */
[----:B------:R-:W-:-:S04]  /*c7a0*/  UIADD3 UR4, UPT, UPT, UR4, 0x1, URZ ;  /* 0x0000000104047890 */ /* 0x000fc8000fffe0ff */
[----:B0-----:R-:W-:-:S09]  /*c7b0*/  UISETP.NE.AND UP0, UPT, UR4, UR5, UPT ;  /* 0x000000050400728c */ /* 0x001fd2000bf05270 */
[----:B------:R-:W-:Y:S05]  /*c7c0*/  BRA.U UP0, `(.L_x_337) ;  /* 0xffffff4100d47547 */ /* 0x000fea000b83ffff */
.L_x_16:
[----:B------:R-:W-:-:S04]  /*c7d0*/  I2FP.F32.S32 R0, UR5 ;  /* 0x0000000500007c45 */ /* 0x000fc80008201400 */
[----:B------:R-:W-:-:S04]  /*c7e0*/  IADD3 R2, PT, PT, R0, 0x1800000, RZ ;  /* 0x0180000000027810 */ /* 0x000fc80007ffe0ff */
[----:B------:R-:W-:-:S04]  /*c7f0*/  LOP3.LUT R2, R2, 0x7f800000, RZ, 0xc0, !PT ;  /* 0x7f80000002027812 */ /* 0x000fc800078ec0ff */
[----:B------:R-:W-:-:S13]  /*c800*/  ISETP.GT.U32.AND P0, PT, R2, 0x1ffffff, PT ;  /* 0x01ffffff0200780c */ /* 0x000fda0003f04070 */
[----:B------:R-:W-:Y:S05]  /*c810*/  @P0 BRA `(.L_x_338) ;  /* 0x00000000000c0947 */ /* 0x000fea0003800000 */
[----:B------:R-:W-:-:S07]  /*c820*/  MOV R6, 0xc840 ;  /* 0x0000c84000067802 */ /* 0x000fce0000000f00 */
[----:B------:R-:W-:Y:S05]  /*c830*/  CALL.REL.NOINC `($__internal_0_$__cuda_sm20_rcp_rn_f32_slowpath) ;  /* 0x0000001400047944 */ /* 0x000fea0003c00000 */
[----:B------:R-:W-:Y:S05]  /*c840*/  BRA `(.L_x_339) ;  /* 0x0000000000107947 */ /* 0x000fea0003800000 */
.L_x_338:
[----:B------:R-:W0:Y:S02]  /*c850*/  MUFU.RCP R9, R0 ;  /* 0x0000000000097308 */ /* 0x000e240000001000 */
[----:B0-----:R-:W-:-:S04]  /*c860*/  FFMA R2, R0, R9, -1 ;  /* 0xbf80000000027423 */ /* 0x001fc80000000009 */
[----:B------:R-:W-:-:S04]  /*c870*/  FADD.FTZ R2, -R2, -RZ ;  /* 0x800000ff02027221 */ /* 0x000fc80000010100 */
[----:B------:R-:W-:-:S07]  /*c880*/  FFMA R9, R9, R2, R9 ;  /* 0x0000000209097223 */ /* 0x000fce0000000009 */
.L_x_339:
[----:B------:R-:W0:Y:S01]  /*c890*/  LDC.64 R2, c[0x0][0x380] ;  /* 0x0000e000ff027b82 */ /* 0x000e220000000a00 */
[----:B------:R-:W1:Y:S01]  /*c8a0*/  LDCU UR4, c[0x0][0x39c] ;  /* 0x00007380ff0477ac */ /* 0x000e620008000800 */
[----:B0-----:R-:W-:-:S05]  /*c8b0*/  IMAD.WIDE R2, R92, 0xc, R2 ;  /* 0x0000000c5c027825 */ /* 0x001fca00078e0202 */
[----:B------:R0:W5:Y:S04]  /*c8c0*/  LDG.E R4, desc[UR8][R2.64] ;  /* 0x0000000802047981 */ /* 0x000168000c1e1900 */
[----:B------:R0:W5:Y:S04]  /*c8d0*/  LDG.E R7, desc[UR8][R2.64+0x4] ;  /* 0x0000040802077981 */ /* 0x000168000c1e1900 */
[----:B------:R0:W5:Y:S01]  /*c8e0*/  LDG.E R8, desc[UR8][R2.64+0x8] ;  /* 0x0000080802087981 */ /* 0x000162000c1e1900 */
[----:B-1----:R-:W-:Y:S01]  /*c8f0*/  UIADD3 UR4, UPT, UPT, UR4, 0x1, URZ ;  /* 0x0000000104047890 */ /* 0x002fe2000fffe0ff */
[C---:B------:R-:W-:Y:S01]  /*c900*/  FMUL R83, R9.reuse, R83 ;  /* 0x0000005309537220 */ /* 0x040fe20000400000 */
[C---:B------:R-:W-:Y:S01]  /*c910*/  FMUL R84, R9.reuse, R84 ;  /* 0x0000005409547220 */ /* 0x040fe20000400000 */
[----:B------:R-:W-:-:S03]  /*c920*/  FMUL R11, R9, R85 ;  /* 0x00000055090b7220 */ /* 0x000fc60000400000 */
[----:B------:R-:W-:-:S04]  /*c930*/  I2FP.F32.S32 R0, UR4 ;  /* 0x0000000400007c45 */ /* 0x000fc80008201400 */
[----:B------:R-:W-:-:S04]  /*c940*/  IADD3 R5, PT, PT, R0, 0x1800000, RZ ;  /* 0x0180000000057810 */ /* 0x000fc80007ffe0ff */
[----:B------:R-:W-:-:S04]  /*c950*/  LOP3.LUT R5, R5, 0x7f800000, RZ, 0xc0, !PT ;  /* 0x7f80000005057812 */ /* 0x000fc800078ec0ff */
[----:B------:R-:W-:-:S13]  /*c960*/  ISETP.GT.U32.AND P0, PT, R5, 0x1ffffff, PT ;  /* 0x01ffffff0500780c */ /* 0x000fda0003f04070 */
[----:B0-----:R-:W-:Y:S05]  /*c970*/  @P0 BRA `(.L_x_340) ;  /* 0x00000000000c0947 */ /* 0x001fea0003800000 */
[----:B------:R-:W-:-:S07]  /*c980*/  MOV R6, 0xc9a0 ;  /* 0x0000c9a000067802 */ /* 0x000fce0000000f00 */
[----:B-----5:R-:W-:Y:S05]  /*c990*/  CALL.REL.NOINC `($__internal_0_$__cuda_sm20_rcp_rn_f32_slowpath) ;  /* 0x0000001000ac7944 */ /* 0x020fea0003c00000 */
[----:B------:R-:W-:Y:S05]  /*c9a0*/  BRA `(.L_x_341) ;  /* 0x0000000000107947 */ /* 0x000fea0003800000 */
.L_x_340:
[----:B------:R-:W0:Y:S02]  /*c9b0*/  MUFU.RCP R9, R0 ;  /* 0x0000000000097308 */ /* 0x000e240000001000 */
[----:B0-----:R-:W-:-:S04]  /*c9c0*/  FFMA R5, R0, R9, -1 ;  /* 0xbf80000000057423 */ /* 0x001fc80000000009 */
[----:B------:R-:W-:-:S04]  /*c9d0*/  FADD.FTZ R6, -R5, -RZ ;  /* 0x800000ff05067221 */ /* 0x000fc80000010100 */
[----:B------:R-:W-:-:S07]  /*c9e0*/  FFMA R9, R9, R6, R9 ;  /* 0x0000000609097223 */ /* 0x000fce0000000009 */
.L_x_341:
[----:B-----5:R-:W-:Y:S01]  /*c9f0*/  FADD R5, R83, -R4 ;  /* 0x8000000453057221 */ /* 0x020fe20000000000 */
[--C-:B------:R-:W-:Y:S01]  /*ca00*/  FADD R0, R84, -R7.reuse ;  /* 0x8000000754007221 */ /* 0x100fe20000000000 */
[----:B------:R-:W-:Y:S01]  /*ca10*/  FADD R11, R11, -R8 ;  /* 0x800000080b0b7221 */ /* 0x000fe20000000000 */
[----:B------:R-:W-:Y:S01]  /*ca20*/  BSSY.RECONVERGENT B2, `(.L_x_342) ;  /* 0x0000015000027945 */ /* 0x000fe20003800200 */
[-C--:B------:R-:W-:Y:S01]  /*ca30*/  FFMA R5, R5, R9.reuse, R4 ;  /* 0x0000000905057223 */ /* 0x080fe20000000004 */
[-C--:B------:R-:W-:Y:S01]  /*ca40*/  FFMA R13, R0, R9.reuse, R7 ;  /* 0x00000009000d7223 */ /* 0x080fe20000000007 */
[----:B------:R-:W-:-:S03]  /*ca50*/  FFMA R0, R11, R9, R8 ;  /* 0x000000090b007223 */ /* 0x000fc60000000008 */
[----:B------:R-:W-:Y:S01]  /*ca60*/  FMNMX R6, RZ, R5, !PT ;  /* 0x00000005ff067209 */ /* 0x000fe20007800000 */
[----:B------:R0:W-:Y:S04]  /*ca70*/  STG.E desc[UR8][R2.64], R5 ;  /* 0x0000000502007986 */ /* 0x0001e8000c101908 */
[----:B------:R-:W-:Y:S01]  /*ca80*/  FADD R15, R6, 1 ;  /* 0x3f800000060f7421 */ /* 0x000fe20000000000 */
[----:B------:R0:W-:Y:S03]  /*ca90*/  STG.E desc[UR8][R2.64+0x4], R13 ;  /* 0x0000040d02007986 */ /* 0x0001e6000c101908 */
[----:B------:R-:W1:Y:S01]  /*caa0*/  MUFU.RCP R4, R15 ;  /* 0x0000000f00047308 */ /* 0x000e620000001000 */
[----:B------:R0:W-:Y:S07]  /*cab0*/  STG.E desc[UR8][R2.64+0x8], R0 ;  /* 0x0000080002007986 */ /* 0x0001ee000c101908 */
[----:B------:R-:W2:Y:S01]  /*cac0*/  FCHK P0, R6, R15 ;  /* 0x0000000f06007302 */ /* 0x000ea20000000000 */
[----:B-1----:R-:W-:-:S04]  /*cad0*/  FFMA R7, -R15, R4, 1 ;  /* 0x3f8000000f077423 */ /* 0x002fc80000000104 */
[----:B------:R-:W-:-:S04]  /*cae0*/  FFMA R7, R4, R7, R4 ;  /* 0x0000000704077223 */ /* 0x000fc80000000004 */
[----:B------:R-:W-:-:S04]  /*caf0*/  FFMA R4, R6, R7, RZ ;  /* 0x0000000706047223 */ /* 0x000fc800000000ff */
[----:B------:R-:W-:-:S04]  /*cb00*/  FFMA R8, -R15, R4, R6 ;  /* 0x000000040f087223 */ /* 0x000fc80000000106 */
[----:B------:R-:W-:Y:S01]  /*cb10*/  FFMA R4, R7, R8, R4 ;  /* 0x0000000807047223 */ /* 0x000fe20000000004 */
[----:B0-2---:R-:W-:Y:S06]  /*cb20*/  @!P0 BRA `(.L_x_343) ;  /* 0x0000000000108947 */ /* 0x005fec0003800000 */
[----:B------:R-:W-:Y:S02]  /*cb30*/  MOV R110, R15 ;  /* 0x0000000f006e7202 */ /* 0x000fe40000000f00 */
[----:B------:R-:W-:-:S07]  /*cb40*/  MOV R94, 0xcb60 ;  /* 0x0000cb60005e7802 */ /* 0x000fce0000000f00 */
[----:B------:R-:W-:Y:S05]  /*cb50*/  CALL.REL.NOINC `($__internal_2_$__cuda_sm3x_div_rn_noftz_f32_slowpath) ;  /* 0x0000001400687944 */ /* 0x000fea0003c00000 */
[----:B------:R-:W-:-:S07]  /*cb60*/  MOV R4, R6 ;  /* 0x0000000600047202 */ /* 0x000fce0000000f00 */
.L_x_343:
[----:B------:R-:W-:Y:S05]  /*cb70*/  BSYNC.RECONVERGENT B2 ;  /* 0x0000000000027941 */ /* 0x000fea0003800200 */
.L_x_342:
[----:B------:R-:W-:Y:S01]  /*cb80*/  FSETP.NEU.AND P0, PT, R4, 1, PT ;  /* 0x3f8000000400780b */ /* 0x000fe20003f0d000 */
[----:B------:R-:W-:Y:S01]  /*cb90*/  BSSY.RECONVERGENT B0, `(.L_x_344) ;  /* 0x0000047000007945 */ /* 0x000fe20003800200 */
[----:B------:R-:W-:-:S11]  /*cba0*/  IMAD.MOV.U32 R2, RZ, RZ, 0x3f800000 ;  /* 0x3f800000ff027424 */ /* 0x000fd600078e00ff */
[----:B------:R-:W-:Y:S05]  /*cbb0*/  @!P0 BRA `(.L_x_345) ;  /* 0x0000000400108947 */ /* 0x000fea0003800000 */
[----:B------:R-:W-:-:S13]  /*cbc0*/  FSETP.NAN.AND P0, PT, |R4|, |R4|, PT ;  /* 0x400000040400720b */ /* 0x000fda0003f08200 */
[----:B------:R-:W-:Y:S01]  /*cbd0*/  @P0 FADD R2, R4, 0.45454543828964233398 ;  /* 0x3ee8ba2e04020421 */ /* 0x000fe20000000000 */
[----:B------:R-:W-:Y:S06]  /*cbe0*/  @P0 BRA `(.L_x_345) ;  /* 0x0000000400040947 */ /* 0x000fec0003800000 */
[----:B------:R-:W-:-:S04]  /*cbf0*/  FSETP.NEU.AND P0, PT, |R4|, +INF , PT ;  /* 0x7f8000000400780b */ /* 0x000fc80003f0d200 */
[----:B------:R-:W-:-:S13]  /*cc00*/  FSETP.NEU.AND P0, PT, R4, RZ, P0 ;  /* 0x000000ff0400720b */ /* 0x000fda000070d000 */
[----:B------:R-:W-:-:S05]  /*cc10*/  @!P0 FADD R2, R4, R4 ;  /* 0x0000000404028221 */ /* 0x000fca0000000000 */
[----:B------:R-:W-:Y:S01]  /*cc20*/  @!P0 LOP3.LUT R2, R2, 0x7fffffff, RZ, 0xc0, !PT ;  /* 0x7fffffff02028812 */ /* 0x000fe200078ec0ff */
[----:B------:R-:W-:Y:S06]  /*cc30*/  @!P0 BRA `(.L_x_345) ;  /* 0x0000000000f08947 */ /* 0x000fec0003800000 */
[C---:B------:R-:W-:Y:S01]  /*cc40*/  FMUL R3, |R4|.reuse, 16777216 ;  /* 0x4b80000004037820 */ /* 0x040fe20000400200 */
[C---:B------:R-:W-:Y:S01]  /*cc50*/  FSETP.GEU.AND P0, PT, |R4|.reuse, 1.175494350822287508e-38, PT ;  /* 0x008000000400780b */ /* 0x040fe20003f0e200 */
[----:B------:R-:W-:Y:S01]  /*cc60*/  HFMA2 R10, -RZ, RZ, 0.771484375, 0.21533203125 ;  /* 0x3a2c32e4ff0a7431 */ /* 0x000fe200000001ff */
[----:B------:R-:W-:Y:S02]  /*cc70*/  FSETP.GEU.AND P2, PT, R4, RZ, PT ;  /* 0x000000ff0400720b */ /* 0x000fe40003f4e000 */
[----:B------:R-:W-:-:S04]  /*cc80*/  FSEL R3, R3, |R4|, !P0 ;  /* 0x4000000403037208 */ /* 0x000fc80004000000 */
[----:B------:R-:W-:-:S04]  /*cc90*/  IADD3 R2, PT, PT, R3, -0x3f3504f3, RZ ;  /* 0xc0cafb0d03027810 */ /* 0x000fc80007ffe0ff */
[----:B------:R-:W-:-:S04]  /*cca0*/  LOP3.LUT R2, R2, 0xff800000, RZ, 0xc0, !PT ;  /* 0xff80000002027812 */ /* 0x000fc800078ec0ff */
[-C--:B------:R-:W-:Y:S02]  /*ccb0*/  IADD3 R3, PT, PT, R3, -R2.reuse, RZ ;  /* 0x8000000203037210 */ /* 0x080fe40007ffe0ff */
[----:B------:R-:W-:-:S03]  /*ccc0*/  I2FP.F32.S32 R2, R2 ;  /* 0x0000000200027245 */ /* 0x000fc60000201400 */
[C---:B------:R-:W-:Y:S01]  /*ccd0*/  FADD R6, R3.reuse, 1 ;  /* 0x3f80000003067421 */ /* 0x040fe20000000000 */
[----:B------:R-:W-:Y:S01]  /*cce0*/  FADD R5, R3, -1 ;  /* 0xbf80000003057421 */ /* 0x000fe20000000000 */
[----:B------:R-:W-:-:S03]  /*ccf0*/  FSEL R3, RZ, -24, P0 ;  /* 0xc1c00000ff037808 */ /* 0x000fc60000000000 */
[----:B------:R-:W-:Y:S01]  /*cd00*/  FADD R7, R5, R5 ;  /* 0x0000000505077221 */ /* 0x000fe20000000000 */
[----:B------:R-:W0:Y:S01]  /*cd10*/  MUFU.RCP R6, R6 ;  /* 0x0000000600067308 */ /* 0x000e220000001000 */
[----:B------:R-:W-:Y:S02]  /*cd20*/  FFMA R2, R2, 1.1920928955078125e-07, R3 ;  /* 0x3400000002027823 */ /* 0x000fe40000000003 */
[----:B0-----:R-:W-:-:S04]  /*cd30*/  FMUL R7, R6, R7 ;  /* 0x0000000706077220 */ /* 0x001fc80000400000 */
[----:B------:R-:W-:Y:S01]  /*cd40*/  FADD R8, R5, -R7 ;  /* 0x8000000705087221 */ /* 0x000fe20000000000 */
[CC--:B------:R-:W-:Y:S01]  /*cd50*/  FMUL R3, R7.reuse, R7.reuse ;  /* 0x0000000707037220 */ /* 0x0c0fe20000400000 */
[----:B------:R-:W-:Y:S02]  /*cd60*/  FFMA R9, R7, 1.4426950216293334961, R2 ;  /* 0x3fb8aa3b07097823 */ /* 0x000fe40000000002 */
[----:B------:R-:W-:Y:S01]  /*cd70*/  FADD R8, R8, R8 ;  /* 0x0000000808087221 */ /* 0x000fe20000000000 */
[----:B------:R-:W-:Y:S01]  /*cd80*/  FFMA R10, R3, R10, 0.0032181653659790754318 ;  /* 0x3b52e7db030a7423 */ /* 0x000fe2000000000a */
[----:B------:R-:W-:Y:S02]  /*cd90*/  FADD R2, R2, -R9 ;  /* 0x8000000902027221 */ /* 0x000fe40000000000 */
[----:B------:R-:W-:Y:S01]  /*cda0*/  FFMA R5, R5, -R7, R8 ;  /* 0x8000000705057223 */ /* 0x000fe20000000008 */
[----:B------:R-:W-:Y:S01]  /*cdb0*/  FFMA R10, R3, R10, 0.018033718690276145935 ;  /* 0x3c93bb73030a7423 */ /* 0x000fe2000000000a */
[----:B------:R-:W-:-:S02]  /*cdc0*/  FFMA R2, R7, 1.4426950216293334961, R2 ;  /* 0x3fb8aa3b07027823 */ /* 0x000fc40000000002 */
[----:B------:R-:W-:Y:S01]  /*cdd0*/  FMUL R5, R6, R5 ;  /* 0x0000000506057220 */ /* 0x000fe20000400000 */
[----:B------:R-:W-:-:S03]  /*cde0*/  FFMA R10, R3, R10, 0.12022458761930465698 ;  /* 0x3df6384f030a7423 */ /* 0x000fc6000000000a */
[----:B------:R-:W-:Y:S01]  /*cdf0*/  FFMA R2, R5, 1.4426950216293334961, R2 ;  /* 0x3fb8aa3b05027823 */ /* 0x000fe20000000002 */
[----:B------:R-:W-:-:S03]  /*ce00*/  FMUL R10, R3, R10 ;  /* 0x0000000a030a7220 */ /* 0x000fc60000400000 */
[----:B------:R-:W-:Y:S01]  /*ce10*/  FFMA R6, R7, 1.9251366722983220825e-08, R2 ;  /* 0x32a55e3407067823 */ /* 0x000fe20000000002 */
[----:B------:R-:W-:-:S04]  /*ce20*/  FMUL R2, R10, 3 ;  /* 0x404000000a027820 */ /* 0x000fc80000400000 */
[----:B------:R-:W-:-:S04]  /*ce30*/  FFMA R5, R5, R2, R6 ;  /* 0x0000000205057223 */ /* 0x000fc80000000006 */
[----:B------:R-:W-:Y:S01]  /*ce40*/  FFMA R10, R7, R10, R5 ;  /* 0x0000000a070a7223 */ /* 0x000fe20000000005 */
[----:B------:R-:W-:-:S03]  /*ce50*/  MOV R5, 0x391fcb8e ;  /* 0x391fcb8e00057802 */ /* 0x000fc60000000f00 */
[----:B------:R-:W-:-:S04]  /*ce60*/  FADD R2, R9, R10 ;  /* 0x0000000a09027221 */ /* 0x000fc80000000000 */
[----:B------:R-:W-:Y:S01]  /*ce70*/  FMUL R3, R2, 0.45454543828964233398 ;  /* 0x3ee8ba2e02037820 */ /* 0x000fe20000400000 */
[----:B------:R-:W-:-:S03]  /*ce80*/  FADD R9, -R9, R2 ;  /* 0x0000000209097221 */ /* 0x000fc60000000100 */
[----:B------:R-:W0:Y:S01]  /*ce90*/  FRND R6, R3 ;  /* 0x0000000300067307 */ /* 0x000e220000201000 */
[----:B------:R-:W-:Y:S01]  /*cea0*/  FADD R9, R10, -R9 ;  /* 0x800000090a097221 */ /* 0x000fe20000000000 */
[----:B------:R-:W-:Y:S01]  /*ceb0*/  FFMA R2, R2, 0.45454543828964233398, -R3 ;  /* 0x3ee8ba2e02027823 */ /* 0x000fe20000000803 */
[----:B------:R-:W-:-:S03]  /*cec0*/  FSETP.GT.AND P1, PT, |R3|, 152, PT ;  /* 0x431800000300780b */ /* 0x000fc60003f24200 */
[----:B------:R-:W-:Y:S02]  /*ced0*/  FFMA R9, R9, 0.45454543828964233398, R2 ;  /* 0x3ee8ba2e09097823 */ /* 0x000fe40000000002 */
[----:B------:R-:W1:Y:S01]  /*cee0*/  F2I.NTZ R8, R3 ;  /* 0x0000000300087305 */ /* 0x000e620000203100 */
[----:B0-----:R-:W-:Y:S01]  /*cef0*/  FADD R2, R3, -R6 ;  /* 0x8000000603027221 */ /* 0x001fe20000000000 */
[----:B------:R-:W-:-:S03]  /*cf00*/  FSETP.GT.AND P0, PT, R6, RZ, PT ;  /* 0x000000ff0600720b */ /* 0x000fc60003f04000 */
[----:B------:R-:W-:-:S04]  /*cf10*/  FADD R2, R2, R9 ;  /* 0x0000000902027221 */ /* 0x000fc80000000000 */
[----:B------:R-:W-:-:S04]  /*cf20*/  FFMA R5, R2, R5, 0.0013391353422775864601 ;  /* 0x3aaf85ed02057423 */ /* 0x000fc80000000005 */
[----:B------:R-:W-:-:S04]  /*cf30*/  FFMA R5, R2, R5, 0.0096188392490148544312 ;  /* 0x3c1d985602057423 */ /* 0x000fc80000000005 */
[----:B------:R-:W-:-:S04]  /*cf40*/  FFMA R5, R2, R5, 0.055503588169813156128 ;  /* 0x3d6357bb02057423 */ /* 0x000fc80000000005 */
[C---:B------:R-:W-:Y:S01]  /*cf50*/  FFMA R7, R2.reuse, R5, 0.24022644758224487305 ;  /* 0x3e75fdec02077423 */ /* 0x040fe20000000005 */
[----:B------:R-:W-:Y:S02]  /*cf60*/  SEL R5, RZ, 0x83000000, P0 ;  /* 0x83000000ff057807 */ /* 0x000fe40000000000 */
[----:B------:R-:W-:Y:S01]  /*cf70*/  FSETP.GEU.AND P0, PT, R3, RZ, PT ;  /* 0x000000ff0300720b */ /* 0x000fe20003f0e000 */
[----:B------:R-:W-:Y:S01]  /*cf80*/  FFMA R7, R2, R7, 0.69314718246459960938 ;  /* 0x3f31721802077423 */ /* 0x000fe20000000007 */
[----:B------:R-:W-:Y:S02]  /*cf90*/  IADD3 R4, PT, PT, R5, 0x7f000000, RZ ;  /* 0x7f00000005047810 */ /* 0x000fe40007ffe0ff */
[----:B-1----:R-:W-:Y:S01]  /*cfa0*/  LEA R8, R8, -R5, 0x17 ;  /* 0x8000000508087211 */ /* 0x002fe200078eb8ff */
[----:B------:R-:W-:Y:S01]  /*cfb0*/  FFMA R7, R2, R7, 1 ;  /* 0x3f80000002077423 */ /* 0x000fe20000000007 */
[----:B------:R-:W-:-:S03]  /*cfc0*/  FSEL R2, RZ, +INF , !P0 ;  /* 0x7f800000ff027808 */ /* 0x000fc60004000000 */
[----:B------:R-:W-:-:S04]  /*cfd0*/  FMUL R7, R4, R7 ;  /* 0x0000000704077220 */ /* 0x000fc80000400000 */
[----:B------:R-:W-:Y:S01]  /*cfe0*/  @!P1 FMUL R2, R8, R7 ;  /* 0x0000000708029220 */ /* 0x000fe20000400000 */
[----:B------:R-:W-:-:S07]  /*cff0*/  @!P2 IMAD.MOV.U32 R2, RZ, RZ, 0x7fffffff ;  /* 0x7fffffffff02a424 */ /* 0x000fce00078e00ff */
.L_x_345:
[----:B------:R-:W-:Y:S05]  /*d000*/  BSYNC.RECONVERGENT B0 ;  /* 0x0000000000007941 */ /* 0x000fea0003800200 */
.L_x_344:
[----:B------:R-:W-:Y:S01]  /*d010*/  FMNMX R6, RZ, R13, !PT ;  /* 0x0000000dff067209 */ /* 0x000fe20007800000 */
[----:B------:R-:W-:Y:S04]  /*d020*/  BSSY.RECONVERGENT B2, `(.L_x_346) ;  /* 0x000000d000027945 */ /* 0x000fe80003800200 */
[----:B------:R-:W-:-:S04]  /*d030*/  FADD R110, R6, 1 ;  /* 0x3f800000066e7421 */ /* 0x000fc80000000000 */
[----:B------:R-:W0:Y:S08]  /*d040*/  MUFU.RCP R3, R110 ;  /* 0x0000006e00037308 */ /* 0x000e300000001000 */
[----:B------:R-:W1:Y:S01]  /*d050*/  FCHK P0, R6, R110 ;  /* 0x0000006e06007302 */ /* 0x000e620000000000 */
[----:B0-----:R-:W-:-:S04]  /*d060*/  FFMA R4, -R110, R3, 1 ;  /* 0x3f8000006e047423 */ /* 0x001fc80000000103 */
[----:B------:R-:W-:-:S04]  /*d070*/  FFMA R3, R3, R4, R3 ;  /* 0x0000000403037223 */ /* 0x000fc80000000003 */
[----:B------:R-:W-:-:S04]  /*d080*/  FFMA R4, R6, R3, RZ ;  /* 0x0000000306047223 */ /* 0x000fc800000000ff */
[----:B------:R-:W-:-:S04]  /*d090*/  FFMA R5, -R110, R4, R6 ;  /* 0x000000046e057223 */ /* 0x000fc80000000106 */
[----:B------:R-:W-:Y:S01]  /*d0a0*/  FFMA R4, R3, R5, R4 ;  /* 0x0000000503047223 */ /* 0x000fe20000000004 */
[----:B-1----:R-:W-:Y:S06]  /*d0b0*/  @!P0 BRA `(.L_x_347) ;  /* 0x00000000000c8947 */ /* 0x002fec0003800000 */
[----:B------:R-:W-:-:S07]  /*d0c0*/  MOV R94, 0xd0e0 ;  /* 0x0000d0e0005e7802 */ /* 0x000fce0000000f00 */
[----:B------:R-:W-:Y:S05]  /*d0d0*/  CALL.REL.NOINC `($__internal_2_$__cuda_sm3x_div_rn_noftz_f32_slowpath) ;  /* 0x0000001000087944 */ /* 0x000fea0003c00000 */
[----:B------:R-:W-:-:S07]  /*d0e0*/  MOV R4, R6 ;  /* 0x0000000600047202 */ /* 0x000fce0000000f00 */
.L_x_347:
[----:B------:R-:W-:Y:S05]  /*d0f0*/  BSYNC.RECONVERGENT B2 ;  /* 0x0000000000027941 */ /* 0x000fea0003800200 */
.L_x_346:
[----:B------:R-:W-:Y:S01]  /*d100*/  FSETP.NEU.AND P0, PT, R4, 1, PT ;  /* 0x3f8000000400780b */ /* 0x000fe20003f0d000 */
[----:B------:R-:W-:Y:S01]  /*d110*/  BSSY.RECONVERGENT B0, `(.L_x_348) ;  /* 0x0000047000007945 */ /* 0x000fe20003800200 */
[----:B------:R-:W-:-:S11]  /*d120*/  HFMA2 R3, -RZ, RZ, 1.875, 0 ;  /* 0x3f800000ff037431 */ /* 0x000fd600000001ff */
        /* <DEDUP_REMOVED lines=10> */
[C---:B------:R-:W-:Y:S02]  /*d1d0*/  FSETP.GEU.AND P0, PT, |R4|.reuse, 1.175494350822287508e-38, PT ;  /* 0x008000000400780b */ /* 0x040fe40003f0e200 */
[----:B------:R-:W-:Y:S02]  /*d1e0*/  MOV R11, 0x3a2c32e4 ;  /* 0x3a2c32e4000b7802 */ /* 0x000fe40000000f00 */
[----:B------:R-:W-:Y:S02]  /*d1f0*/  FSEL R3, R3, |R4|, !P0 ;  /* 0x4000000403037208 */ /* 0x000fe40004000000 */
[----:B------:R-:W-:Y:S02]  /*d200*/  FSETP.GEU.AND P2, PT, R4, RZ, PT ;  /* 0x000000ff0400720b */ /* 0x000fe40003f4e000 */
        /* <DEDUP_REMOVED lines=15> */
[C---:B------:R-:W-:Y:S01]  /*d300*/  FFMA R9, R6.reuse, R11, 0.0032181653659790754318 ;  /* 0x3b52e7db06097423 */ /* 0x040fe2000000000b */
        /* <DEDUP_REMOVED lines=12> */
[----:B------:R-:W-:-:S03]  /*d3d0*/  HFMA2 R8, -RZ, RZ, 0.64013671875, -15.109375 ;  /* 0x391fcb8eff087431 */ /* 0x000fc600000001ff */
[----:B------:R-:W-:-:S04]  /*d3e0*/  FADD R3, R12, R9 ;  /* 0x000000090c037221 */ /* 0x000fc80000000000 */
[----:B------:R-:W-:Y:S01]  /*d3f0*/  FMUL R6, R3, 0.45454543828964233398 ;  /* 0x3ee8ba2e03067820 */ /* 0x000fe20000400000 */
[----:B------:R-:W-:-:S03]  /*d400*/  FADD R12, -R12, R3 ;  /* 0x000000030c0c7221 */ /* 0x000fc60000000100 */
[----:B------:R-:W0:Y:S01]  /*d410*/  FRND R5, R6 ;  /* 0x0000000600057307 */ /* 0x000e220000201000 */
[----:B------:R-:W-:Y:S01]  /*d420*/  FADD R12, R9, -R12 ;  /* 0x8000000c090c7221 */ /* 0x000fe20000000000 */
[----:B------:R-:W-:Y:S01]  /*d430*/  FFMA R3, R3, 0.45454543828964233398, -R6 ;  /* 0x3ee8ba2e03037823 */ /* 0x000fe20000000806 */
[----:B------:R-:W-:-:S03]  /*d440*/  FSETP.GT.AND P1, PT, |R6|, 152, PT ;  /* 0x431800000600780b */ /* 0x000fc60003f24200 */
[----:B------:R-:W-:Y:S01]  /*d450*/  FFMA R12, R12, 0.45454543828964233398, R3 ;  /* 0x3ee8ba2e0c0c7823 */ /* 0x000fe20000000003 */
[----:B0-----:R-:W-:Y:S01]  /*d460*/  FADD R3, R6, -R5 ;  /* 0x8000000506037221 */ /* 0x001fe20000000000 */
[----:B------:R-:W-:-:S03]  /*d470*/  FSETP.GT.AND P0, PT, R5, RZ, PT ;  /* 0x000000ff0500720b */ /* 0x000fc60003f04000 */
[----:B------:R-:W-:Y:S01]  /*d480*/  FADD R3, R3, R12 ;  /* 0x0000000c03037221 */ /* 0x000fe20000000000 */
[----:B------:R-:W-:Y:S02]  /*d490*/  SEL R5, RZ, 0x83000000, P0 ;  /* 0x83000000ff057807 */ /* 0x000fe40000000000 */
[----:B------:R-:W-:Y:S01]  /*d4a0*/  FSETP.GEU.AND P0, PT, R6, RZ, PT ;  /* 0x000000ff0600720b */ /* 0x000fe20003f0e000 */
[----:B------:R-:W-:Y:S02]  /*d4b0*/  FFMA R8, R3, R8, 0.0013391353422775864601 ;  /* 0x3aaf85ed03087423 */ /* 0x000fe40000000008 */
[----:B------:R-:W-:Y:S02]  /*d4c0*/  VIADD R4, R5, 0x7f000000 ;  /* 0x7f00000005047836 */ /* 0x000fe40000000000 */
[C---:B------:R-:W-:Y:S02]  /*d4d0*/  FFMA R10, R3.reuse, R8, 0.0096188392490148544312 ;  /* 0x3c1d9856030a7423 */ /* 0x040fe40000000008 */
[----:B------:R-:W0:Y:S02]  /*d4e0*/  F2I.NTZ R8, R6 ;  /* 0x0000000600087305 */ /* 0x000e240000203100 */
[----:B------:R-:W-:-:S04]  /*d4f0*/  FFMA R10, R3, R10, 0.055503588169813156128 ;  /* 0x3d6357bb030a7423 */ /* 0x000fc8000000000a */
[----:B------:R-:W-:-:S04]  /*d500*/  FFMA R10, R3, R10, 0.24022644758224487305 ;  /* 0x3e75fdec030a7423 */ /* 0x000fc8000000000a */
[----:B------:R-:W-:-:S04]  /*d510*/  FFMA R10, R3, R10, 0.69314718246459960938 ;  /* 0x3f317218030a7423 */ /* 0x000fc8000000000a */
[----:B------:R-:W-:Y:S01]  /*d520*/  FFMA R7, R3, R10, 1 ;  /* 0x3f80000003077423 */ /* 0x000fe2000000000a */
[----:B0-----:R-:W-:Y:S02]  /*d530*/  LEA R8, R8, -R5, 0x17 ;  /* 0x8000000508087211 */ /* 0x001fe400078eb8ff */
[----:B------:R-:W-:Y:S01]  /*d540*/  FSEL R3, RZ, +INF , !P0 ;  /* 0x7f800000ff037808 */ /* 0x000fe20004000000 */
[----:B------:R-:W-:-:S04]  /*d550*/  FMUL R7, R4, R7 ;  /* 0x0000000704077220 */ /* 0x000fc80000400000 */
[----:B------:R-:W-:Y:S01]  /*d560*/  @!P1 FMUL R3, R8, R7 ;  /* 0x0000000708039220 */ /* 0x000fe20000400000 */
[----:B------:R-:W-:-:S07]  /*d570*/  @!P2 MOV R3, 0x7fffffff ;  /* 0x7fffffff0003a802 */ /* 0x000fce0000000f00 */
.L_x_349:
[----:B------:R-:W-:Y:S05]  /*d580*/  BSYNC.RECONVERGENT B0 ;  /* 0x0000000000007941 */ /* 0x000fea0003800200 */
.L_x_348:
        /* <DEDUP_REMOVED lines=15> */
.L_x_351:
[----:B------:R-:W-:Y:S05]  /*d680*/  BSYNC.RECONVERGENT B2 ;  /* 0x0000000000027941 */ /* 0x000fea0003800200 */
.L_x_350:
        /* <DEDUP_REMOVED lines=18> */
[----:B------:R-:W-:-:S05]  /*d7b0*/  LOP3.LUT R4, R4, 0xff800000, RZ, 0xc0, !PT ;  /* 0xff80000004047812 */ /* 0x000fca00078ec0ff */
[----:B------:R-:W-:Y:S01]  /*d7c0*/  IMAD.IADD R5, R5, 0x1, -R4 ;  /* 0x0000000105057824 */ /* 0x000fe200078e0a04 */
        /* <DEDUP_REMOVED lines=23> */
[----:B------:R-:W-:Y:S01]  /*d940*/  FFMA R5, R6, R5, R7 ;  /* 0x0000000506057223 */ /* 0x000fe20000000007 */
[----:B------:R-:W-:-:S03]  /*d950*/  HFMA2 R7, -RZ, RZ, 0.64013671875, -15.109375 ;  /* 0x391fcb8eff077431 */ /* 0x000fc600000001ff */
[----:B------:R-:W-:-:S04]  /*d960*/  FFMA R8, R9, R8, R5 ;  /* 0x0000000809087223 */ /* 0x000fc80000000005 */
        /* <DEDUP_REMOVED lines=13> */
[----:B------:R-:W-:Y:S01]  /*da40*/  FFMA R7, R4, R7, 0.0013391353422775864601 ;  /* 0x3aaf85ed04077423 */ /* 0x000fe20000000007 */
[----:B------:R-:W-:-:S03]  /*da50*/  IADD3 R0, PT, PT, R6, 0x7f000000, RZ ;  /* 0x7f00000006007810 */ /* 0x000fc60007ffe0ff */
        /* <DEDUP_REMOVED lines=11> */
.L_x_353:
[----:B------:R-:W-:Y:S05]  /*db10*/  BSYNC.RECONVERGENT B0 ;  /* 0x0000000000007941 */ /* 0x000fea0003800200 */
.L_x_352:
[----:B------:R-:W-:Y:S01]  /*db20*/  FADD.SAT R2, RZ, R2 ;  /* 0x00000002ff027221 */ /* 0x000fe20000002000 */
[----:B------:R-:W-:Y:S01]  /*db30*/  FADD.SAT R4, RZ, R4 ;  /* 0x00000004ff047221 */ /* 0x000fe20000002000 */
[----:B------:R-:W-:Y:S01]  /*db40*/  FADD.SAT R0, RZ, R3 ;  /* 0x00000003ff007221 */ /* 0x000fe20000002000 */
[----:B------:R-:W0:Y:S01]  /*db50*/  LDCU.64 UR4, c[0x0][0x388] ;  /* 0x00007100ff0477ac */ /* 0x000e220008000a00 */
[----:B------:R-:W-:Y:S01]  /*db60*/  FMUL R2, R2, 255 ;  /* 0x437f000002027820 */ /* 0x000fe20000400000 */
[----:B------:R-:W-:Y:S01]  /*db70*/  FMUL R8, R4, 255 ;  /* 0x437f000004087820 */ /* 0x000fe20000400000 */
[----:B------:R-:W-:Y:S01]  /*db80*/  FMUL R0, R0, 255 ;  /* 0x437f000000007820 */ /* 0x000fe20000400000 */
[----:B------:R-:W-:-:S03]  /*db90*/  IMAD R92, R92, 0x3, RZ ;  /* 0x000000035c5c7824 */ /* 0x000fc600078e02ff */
[----:B------:R-:W-:Y:S08]  /*dba0*/  F2I.S64 R2, R2 ;  /* 0x0000000200027311 */ /* 0x000ff00000201900 */
[----:B------:R-:W1:Y:S01]  /*dbb0*/  F2I.S64 R6, R0 ;  /* 0x0000000000067311 */ /* 0x000e620000201900 */
[----:B0-----:R-:W-:-:S04]  /*dbc0*/  IADD3 R4, P0, PT, R92, UR4, RZ ;  /* 0x000000045c047c10 */ /* 0x001fc8000ff1e0ff */
[----:B------:R-:W-:-:S03]  /*dbd0*/  LEA.HI.X.SX32 R5, R92, UR5, 0x1, P0 ;  /* 0x000000055c057c11 */ /* 0x000fc600080f0eff */
[----:B------:R-:W0:Y:S01]  /*dbe0*/  F2I.S64 R8, R8 ;  /* 0x0000000800087311 */ /* 0x000e220000201900 */
[----:B-1----:R-:W-:Y:S01]  /*dbf0*/  MOV R7, R2 ;  /* 0x0000000200077202 */ /* 0x002fe20000000f00 */
[----:B------:R-:W-:Y:S04]  /*dc00*/  STG.E.U8 desc[UR8][R4.64+0x1], R6 ;  /* 0x0000010604007986 */ /* 0x000fe8000c101108 */
[----:B------:R-:W-:Y:S01]  /*dc10*/  STG.E.U8 desc[UR8][R4.64], R7 ;  /* 0x0000000704007986 */ /* 0x000fe2000c101108 */
[----:B0-----:R-:W-:-:S05]  /*dc20*/  MOV R3, R8 ;  /* 0x0000000800037202 */ /* 0x001fca0000000f00 */
[----:B------:R-:W-:Y:S01]  /*dc30*/  STG.E.U8 desc[UR8][R4.64+0x2], R3 ;  /* 0x0000020304007986 */ /* 0x000fe2000c101108 */
[----:B------:R-:W-:Y:S05]  /*dc40*/  EXIT ;  /* 0x000000000000794d */ /* 0x000fea0003800000 */
        .weak           $__internal_0_$__cuda_sm20_rcp_rn_f32_slowpath
        .type           $__internal_0_$__cuda_sm20_rcp_rn_f32_slowpath,@function
        .size           $__internal_0_$__cuda_sm20_rcp_rn_f32_slowpath,($__internal_1_$__cuda_sm20_sqrt_rn_f32_slowpath - $__internal_0_$__cuda_sm20_rcp_rn_f32_slowpath)
$__internal_0_$__cuda_sm20_rcp_rn_f32_slowpath:
[----:B------:R-:W-:Y:S01]  /*dc50*/  IMAD.SHL.U32 R5, R0, 0x2, RZ ;  /* 0x0000000200057824 */ /* 0x000fe200078e00ff */
[----:B------:R-:W-:Y:S04]  /*dc60*/  BSSY.RECONVERGENT B0, `(.L_x_354) ;  /* 0x0000030000007945 */ /* 0x000fe80003800200 */
[----:B------:R-:W-:-:S04]  /*dc70*/  SHF.R.U32.HI R5, RZ, 0x18, R5 ;  /* 0x00000018ff057819 */ /* 0x000fc80000011605 */
[----:B------:R-:W-:-:S13]  /*dc80*/  ISETP.NE.U32.AND P0, PT, R5, RZ, PT ;  /* 0x000000ff0500720c */ /* 0x000fda0003f05070 */
[----:B------:R-:W-:Y:S05]  /*dc90*/  @P0 BRA `(.L_x_355) ;  /* 0x0000000000280947 */ /* 0x000fea0003800000 */
[----:B------:R-:W-:-:S04]  /*dca0*/  SHF.L.U32 R5, R0, 0x1, RZ ;  /* 0x0000000100057819 */ /* 0x000fc800000006ff */
[----:B------:R-:W-:-:S13]  /*dcb0*/  ISETP.NE.AND P0, PT, R5, RZ, PT ;  /* 0x000000ff0500720c */ /* 0x000fda0003f05270 */
[----:B------:R-:W-:Y:S01]  /*dcc0*/  @P0 FFMA R94, R0, 1.84467440737095516160e+19, RZ ;  /* 0x5f800000005e0823 */ /* 0x000fe200000000ff */
[----:B------:R-:W-:Y:S08]  /*dcd0*/  @!P0 MUFU.RCP R9, R0 ;  /* 0x0000000000098308 */ /* 0x000ff00000001000 */
[----:B------:R-:W0:Y:S02]  /*dce0*/  @P0 MUFU.RCP R5, R94 ;  /* 0x0000005e00050308 */ /* 0x000e240000001000 */
[----:B0-----:R-:W-:-:S04]  /*dcf0*/  @P0 FFMA R100, R94, R5, -1 ;  /* 0xbf8000005e640423 */ /* 0x001fc80000000005 */
[----:B------:R-:W-:-:S04]  /*dd00*/  @P0 FADD.FTZ R100, -R100, -RZ ;  /* 0x800000ff64640221 */ /* 0x000fc80000010100 */
[----:B------:R-:W-:-:S04]  /*dd10*/  @P0 FFMA R100, R5, R100, R5 ;  /* 0x0000006405640223 */ /* 0x000fc80000000005 */
[----:B------:R-:W-:Y:S01]  /*dd20*/  @P0 FFMA R9, R100, 1.84467440737095516160e+19, RZ ;  /* 0x5f80000064090823 */ /* 0x000fe200000000ff */
[----:B------:R-:W-:Y:S06]  /*dd30*/  BRA `(.L_x_356) ;  /* 0x0000000000887947 */ /* 0x000fec0003800000 */
.L_x_355:
[----:B------:R-:W-:-:S04]  /*dd40*/  IADD3 R9, PT, PT, R5, -0xfd, RZ ;  /* 0xffffff0305097810 */ /* 0x000fc80007ffe0ff */
[----:B------:R-:W-:-:S13]  /*dd50*/  ISETP.GT.U32.AND P0, PT, R9, 0x1, PT ;  /* 0x000000010900780c */ /* 0x000fda0003f04070 */
[----:B------:R-:W-:Y:S05]  /*dd60*/  @P0 BRA `(.L_x_357) ;  /* 0x0000000000780947 */ /* 0x000fea0003800000 */
[----:B------:R-:W-:Y:S01]  /*dd70*/  LOP3.LUT R101, R0, 0x7fffff, RZ, 0xc0, !PT ;  /* 0x007fffff00657812 */ /* 0x000fe200078ec0ff */
[----:B------:R-:W-:-:S03]  /*dd80*/  HFMA2 R94, -RZ, RZ, 0, 1.78813934326171875e-07 ;  /* 0x00000003ff5e7431 */ /* 0x000fc600000001ff */
[----:B------:R-:W-:-:S04]  /*dd90*/  LOP3.LUT R101, R101, 0x3f800000, RZ, 0xfc, !PT ;  /* 0x3f80000065657812 */ /* 0x000fc800078efcff */
[----:B------:R-:W0:Y:S01]  /*dda0*/  MUFU.RCP R100, R101 ;  /* 0x0000006500647308 */ /* 0x000e220000001000 */
[----:B------:R-:W-:Y:S01]  /*ddb0*/  SHF.L.U32 R94, R94, R9, RZ ;  /* 0x000000095e5e7219 */ /* 0x000fe200000006ff */
[----:B0-----:R-:W-:-:S04]  /*ddc0*/  FFMA R95, R101, R100, -1 ;  /* 0xbf800000655f7423 */ /* 0x001fc80000000064 */
[----:B------:R-:W-:-:S04]  /*ddd0*/  FADD.FTZ R95, -R95, -RZ ;  /* 0x800000ff5f5f7221 */ /* 0x000fc80000010100 */
[CCC-:B------:R-:W-:Y:S01]  /*dde0*/  FFMA.RM R93, R100.reuse, R95.reuse, R100.reuse ;  /* 0x0000005f645d7223 */ /* 0x1c0fe20000004064 */
[----:B------:R-:W-:-:S04]  /*ddf0*/  FFMA.RP R100, R100, R95, R100 ;  /* 0x0000005f64647223 */ /* 0x000fc80000008064 */
[C---:B------:R-:W-:Y:S02]  /*de00*/  LOP3.LUT R95, R93.reuse, 0x7fffff, RZ, 0xc0, !PT ;  /* 0x007fffff5d5f7812 */ /* 0x040fe400078ec0ff */
[----:B------:R-:W-:Y:S02]  /*de10*/  FSETP.NEU.FTZ.AND P0, PT, R93, R100, PT ;  /* 0x000000645d00720b */ /* 0x000fe40003f1d000 */
[----:B------:R-:W-:Y:S02]  /*de20*/  LOP3.LUT R95, R95, 0x800000, RZ, 0xfc, !PT ;  /* 0x008000005f5f7812 */ /* 0x000fe400078efcff */
[----:B------:R-:W-:Y:S02]  /*de30*/  SEL R93, RZ, 0xffffffff, !P0 ;  /* 0xffffffffff5d7807 */ /* 0x000fe40004000000 */
[----:B------:R-:W-:Y:S02]  /*de40*/  LOP3.LUT R94, R94, R95, RZ, 0xc0, !PT ;  /* 0x0000005f5e5e7212 */ /* 0x000fe400078ec0ff */
[----:B------:R-:W-:-:S02]  /*de50*/  IADD3 R100, PT, PT, -R93, RZ, RZ ;  /* 0x000000ff5d647210 */ /* 0x000fc40007ffe1ff */
[-C--:B------:R-:W-:Y:S02]  /*de60*/  SHF.R.U32.HI R94, RZ, R9.reuse, R94 ;  /* 0x00000009ff5e7219 */ /* 0x080fe4000001165e */
[----:B------:R-:W-:Y:S02]  /*de70*/  LOP3.LUT P1, RZ, R100, R9, R95, 0xf8, !PT ;  /* 0x0000000964ff7212 */ /* 0x000fe4000782f85f */
[C---:B------:R-:W-:Y:S02]  /*de80*/  LOP3.LUT P0, RZ, R94.reuse, 0x1, RZ, 0xc0, !PT ;  /* 0x000000015eff7812 */ /* 0x040fe4000780c0ff */
[----:B------:R-:W-:Y:S02]  /*de90*/  LOP3.LUT P2, RZ, R94, 0x2, RZ, 0xc0, !PT ;  /* 0x000000025eff7812 */ /* 0x000fe4000784c0ff */
[----:B------:R-:W-:Y:S02]  /*dea0*/  IADD3 R94, PT, PT, R5, -0xfc, RZ ;  /* 0xffffff04055e7810 */ /* 0x000fe40007ffe0ff */
[----:B------:R-:W-:-:S02]  /*deb0*/  PLOP3.LUT P0, PT, P0, P1, P2, 0xe0, 0x0 ;  /* 0x000000000000781c */ /* 0x000fc40000703c20 */
[----:B------:R-:W-:Y:S02]  /*dec0*/  LOP3.LUT P1, RZ, R0, 0x7fffff, RZ, 0xc0, !PT ;  /* 0x007fffff00ff7812 */ /* 0x000fe4000782c0ff */
[----:B------:R-:W-:-:S04]  /*ded0*/  SEL R9, RZ, 0x1, !P0 ;  /* 0x00000001ff097807 */ /* 0x000fc80004000000 */
[----:B------:R-:W-:-:S04]  /*dee0*/  IADD3 R9, PT, PT, -R9, RZ, RZ ;  /* 0x000000ff09097210 */ /* 0x000fc80007ffe1ff */
[----:B------:R-:W-:Y:S02]  /*def0*/  ISETP.GE.AND P0, PT, R9, RZ, PT ;  /* 0x000000ff0900720c */ /* 0x000fe40003f06270 */
[----:B------:R-:W-:-:S11]  /*df00*/  SHF.R.U32.HI R9, RZ, R94, R95 ;  /* 0x0000005eff097219 */ /* 0x000fd6000001165f */
[----:B------:R-:W-:-:S05]  /*df10*/  @!P0 IADD3 R9, PT, PT, R9, 0x1, RZ ;  /* 0x0000000109098810 */ /* 0x000fca0007ffe0ff */
[----:B------:R-:W-:-:S05]  /*df20*/  @!P1 IMAD.SHL.U32 R9, R9, 0x2, RZ ;  /* 0x0000000209099824 */ /* 0x000fca00078e00ff */
[----:B------:R-:W-:Y:S01]  /*df30*/  LOP3.LUT R9, R9, 0x80000000, R0, 0xf8, !PT ;  /* 0x8000000009097812 */ /* 0x000fe200078ef800 */
[----:B------:R-:W-:Y:S06]  /*df40*/  BRA `(.L_x_356) ;  /* 0x0000000000047947 */ /* 0x000fec0003800000 */
.L_x_357:
[----:B------:R0:W1:Y:S02]  /*df50*/  MUFU.RCP R9, R0 ;  /* 0x0000000000097308 */ /* 0x0000640000001000 */
.L_x_356:
[----:B------:R-:W-:Y:S05]  /*df60*/  BSYNC.RECONVERGENT B0 ;  /* 0x0000000000007941 */ /* 0x000fea0003800200 */
.L_x_354:
[----:B------:R-:W-:Y:S01]  /*df70*/  HFMA2 R95, -RZ, RZ, 0, 0 ;  /* 0x00000000ff5f7431 */ /* 0x000fe200000001ff */
[----:B------:R-:W-:-:S04]  /*df80*/  MOV R94, R6 ;  /* 0x00000006005e7202 */ /* 0x000fc80000000f00 */
[----:B01----:R-:W-:Y:S05]  /*df90*/  RET.REL.NODEC R94 `(_Z13render_kernelP6float3Phiiiiiijifffffff) ;  /* 0xffffff205e187950 */ /* 0x003fea0003c3ffff */
        .weak           $__internal_1_$__cuda_sm20_sqrt_rn_f32_slowpath
        .type           $__internal_1_$__cuda_sm20_sqrt_rn_f32_slowpath,@function
        .size           $__internal_1_$__cuda_sm20_sqrt_rn_f32_slowpath,($__internal_2_$__cuda_sm3x_div_rn_noftz_f32_slowpath - $__internal_1_$__cuda_sm20_sqrt_rn_f32_slowpath)
$__internal_1_$__cuda_sm20_sqrt_rn_f32_slowpath:
[----:B------:R-:W-:-:S13]  /*dfa0*/  LOP3.LUT P0, RZ, R93, 0x7fffffff, RZ, 0xc0, !PT ;  /* 0x7fffffff5dff7812 */ /* 0x000fda000780c0ff */
[----:B------:R-:W-:Y:S01]  /*dfb0*/  @!P0 MOV R95, R93 ;  /* 0x0000005d005f8202 */ /* 0x000fe20000000f00 */
[----:B------:R-:W-:Y:S06]  /*dfc0*/  @!P0 BRA `(.L_x_358) ;  /* 0x0000000000408947 */ /* 0x000fec0003800000 */
[----:B------:R-:W-:-:S13]  /*dfd0*/  FSETP.GEU.FTZ.AND P0, PT, R93, RZ, PT ;  /* 0x000000ff5d00720b */ /* 0x000fda0003f1e000 */
[----:B------:R-:W-:Y:S01]  /*dfe0*/  @!P0 MOV R95, 0x7fffffff ;  /* 0x7fffffff005f8802 */ /* 0x000fe20000000f00 */
[----:B------:R-:W-:Y:S06]  /*dff0*/  @!P0 BRA `(.L_x_358) ;  /* 0x0000000000348947 */ /* 0x000fec0003800000 */
[----:B------:R-:W-:-:S13]  /*e000*/  FSETP.GTU.FTZ.AND P0, PT, |R93|, +INF , PT ;  /* 0x7f8000005d00780b */ /* 0x000fda0003f1c200 */
[----:B------:R-:W-:Y:S01]  /*e010*/  @P0 FADD.FTZ R95, R93, 1 ;  /* 0x3f8000005d5f0421 */ /* 0x000fe20000010000 */
[----:B------:R-:W-:Y:S06]  /*e020*/  @P0 BRA `(.L_x_358) ;  /* 0x0000000000280947 */ /* 0x000fec0003800000 */
[----:B------:R-:W-:-:S13]  /*e030*/  FSETP.NEU.FTZ.AND P0, PT, |R93|, +INF , PT ;  /* 0x7f8000005d00780b */ /* 0x000fda0003f1d200 */
[----:B------:R-:W-:-:S04]  /*e040*/  @P0 FFMA R108, R93, 1.84467440737095516160e+19, RZ ;  /* 0x5f8000005d6c0823 */ /* 0x000fc800000000ff */
[----:B------:R-:W0:Y:S02]  /*e050*/  @P0 MUFU.RSQ R109, R108 ;  /* 0x0000006c006d0308 */ /* 0x000e240000001400 */
[----:B0-----:R-:W-:Y:S01]  /*e060*/  @P0 FMUL.FTZ R107, R108, R109 ;  /* 0x0000006d6c6b0220 */ /* 0x001fe20000410000 */
[----:B------:R-:W-:-:S03]  /*e070*/  @P0 FMUL.FTZ R94, R109, 0.5 ;  /* 0x3f0000006d5e0820 */ /* 0x000fc60000410000 */
[----:B------:R-:W-:-:S04]  /*e080*/  @P0 FADD.FTZ R95, -R107, -RZ ;  /* 0x800000ff6b5f0221 */ /* 0x000fc80000010100 */
[----:B------:R-:W-:Y:S01]  /*e090*/  @P0 FFMA R110, R107, R95, R108 ;  /* 0x0000005f6b6e0223 */ /* 0x000fe2000000006c */
[----:B------:R-:W-:-:S03]  /*e0a0*/  @!P0 MOV R95, R93 ;  /* 0x0000005d005f8202 */ /* 0x000fc60000000f00 */
[----:B------:R-:W-:-:S04]  /*e0b0*/  @P0 FFMA R94, R110, R94, R107 ;  /* 0x0000005e6e5e0223 */ /* 0x000fc8000000006b */
[----:B------:R-:W-:-:S07]  /*e0c0*/  @P0 FMUL.FTZ R95, R94, 2.3283064365386962891e-10 ;  /* 0x2f8000005e5f0820 */ /* 0x000fce0000410000 */
.L_x_358:
[----:B------:R-:W-:Y:S01]  /*e0d0*/  HFMA2 R109, -RZ, RZ, 0, 0 ;  /* 0x00000000ff6d7431 */ /* 0x000fe200000001ff */
[----:B------:R-:W-:-:S04]  /*e0e0*/  MOV R108, R6 ;  /* 0x00000006006c7202 */ /* 0x000fc80000000f00 */
[----:B------:R-:W-:Y:S05]  /*e0f0*/  RET.REL.NODEC R108 `(_Z13render_kernelP6float3Phiiiiiijifffffff) ;  /* 0xffffff1c6cc07950 */ /* 0x000fea0003c3ffff */
        .weak           $__internal_2_$__cuda_sm3x_div_rn_noftz_f32_slowpath
        .type           $__internal_2_$__cuda_sm3x_div_rn_noftz_f32_slowpath,@function
        .size           $__internal_2_$__cuda_sm3x_div_rn_noftz_f32_slowpath,(.L_x_373 - $__internal_2_$__cuda_sm3x_div_rn_noftz_f32_slowpath)
$__internal_2_$__cuda_sm3x_div_rn_noftz_f32_slowpath:
[----:B------:R-:W-:Y:S01]  /*e100*/  SHF.R.U32.HI R93, RZ, 0x17, R110 ;  /* 0x00000017ff5d7819 */ /* 0x000fe2000001166e */
[----:B------:R-:W-:Y:S01]  /*e110*/  BSSY.RECONVERGENT B0, `(.L_x_359) ;  /* 0x0000062000007945 */ /* 0x000fe20003800200 */
[----:B------:R-:W-:Y:S02]  /*e120*/  SHF.R.U32.HI R107, RZ, 0x17, R6 ;  /* 0x00000017ff6b7819 */ /* 0x000fe40000011606 */
[----:B------:R-:W-:Y:S02]  /*e130*/  LOP3.LUT R93, R93, 0xff, RZ, 0xc0, !PT ;  /* 0x000000ff5d5d7812 */ /* 0x000fe400078ec0ff */
[----:B------:R-:W-:-:S03]  /*e140*/  LOP3.LUT R107, R107, 0xff, RZ, 0xc0, !PT ;  /* 0x000000ff6b6b7812 */ /* 0x000fc600078ec0ff */
[----:B------:R-:W-:Y:S01]  /*e150*/  VIADD R108, R93, 0xffffffff ;  /* 0xffffffff5d6c7836 */ /* 0x000fe20000000000 */
[----:B------:R-:W-:-:S04]  /*e160*/  IADD3 R109, PT, PT, R107, -0x1, RZ ;  /* 0xffffffff6b6d7810 */ /* 0x000fc80007ffe0ff */
[----:B------:R-:W-:-:S04]  /*e170*/  ISETP.GT.U32.AND P2, PT, R108, 0xfd, PT ;  /* 0x000000fd6c00780c */ /* 0x000fc80003f44070 */
[----:B------:R-:W-:-:S13]  /*e180*/  ISETP.GT.U32.OR P2, PT, R109, 0xfd, P2 ;  /* 0x000000fd6d00780c */ /* 0x000fda0001744470 */
[----:B------:R-:W-:Y:S01]  /*e190*/  @!P2 MOV R95, RZ ;  /* 0x000000ff005fa202 */ /* 0x000fe20000000f00 */
[----:B------:R-:W-:Y:S06]  /*e1a0*/  @!P2 BRA `(.L_x_360) ;  /* 0x00000000005ca947 */ /* 0x000fec0003800000 */
[----:B------:R-:W-:Y:S02]  /*e1b0*/  FSETP.GTU.FTZ.AND P2, PT, |R6|, +INF , PT ;  /* 0x7f8000000600780b */ /* 0x000fe40003f5c200 */
[----:B------:R-:W-:-:S04]  /*e1c0*/  FSETP.GTU.FTZ.AND P3, PT, |R110|, +INF , PT ;  /* 0x7f8000006e00780b */ /* 0x000fc80003f7c200 */
[----:B------:R-:W-:-:S13]  /*e1d0*/  PLOP3.LUT P2, PT, P2, P3, PT, 0xf8, 0x8f ;  /* 0x00000000008f781c */ /* 0x000fda0001747f70 */
[----:B------:R-:W-:Y:S05]  /*e1e0*/  @P2 BRA `(.L_x_361) ;  /* 0x00000004004c2947 */ /* 0x000fea0003800000 */
[----:B------:R-:W-:-:S13]  /*e1f0*/  LOP3.LUT P2, RZ, R110, 0x7fffffff, R6, 0xc8, !PT ;  /* 0x7fffffff6eff7812 */ /* 0x000fda000784c806 */
[----:B------:R-:W-:Y:S05]  /*e200*/  @!P2 BRA `(.L_x_362) ;  /* 0x00000004003ca947 */ /* 0x000fea0003800000 */
[----:B------:R-:W-:Y:S02]  /*e210*/  FSETP.NEU.FTZ.AND P4, PT, |R6|, +INF , PT ;  /* 0x7f8000000600780b */ /* 0x000fe40003f9d200 */
[----:B------:R-:W-:Y:S02]  /*e220*/  FSETP.NEU.FTZ.AND P3, PT, |R110|, +INF , PT ;  /* 0x7f8000006e00780b */ /* 0x000fe40003f7d200 */
[----:B------:R-:W-:-:S11]  /*e230*/  FSETP.NEU.FTZ.AND P2, PT, |R6|, +INF , PT ;  /* 0x7f8000000600780b */ /* 0x000fd60003f5d200 */
[----:B------:R-:W-:Y:S05]  /*e240*/  @!P3 BRA !P4, `(.L_x_362) ;  /* 0x00000004002cb947 */ /* 0x000fea0006000000 */
[----:B------:R-:W-:-:S04]  /*e250*/  LOP3.LUT P4, RZ, R6, 0x7fffffff, RZ, 0xc0, !PT ;  /* 0x7fffffff06ff7812 */ /* 0x000fc8000788c0ff */
[----:B------:R-:W-:-:S13]  /*e260*/  PLOP3.LUT P4, PT, P3, P4, PT, 0x2f, 0xf2 ;  /* 0x0000000000f2781c */ /* 0x000fda0001f88577 */
[----:B------:R-:W-:Y:S05]  /*e270*/  @P4 BRA `(.L_x_363) ;  /* 0x0000000400184947 */ /* 0x000fea0003800000 */
[----:B------:R-:W-:-:S04]  /*e280*/  LOP3.LUT P3, RZ, R110, 0x7fffffff, RZ, 0xc0, !PT ;  /* 0x7fffffff6eff7812 */ /* 0x000fc8000786c0ff */
[----:B------:R-:W-:-:S13]  /*e290*/  PLOP3.LUT P2, PT, P2, P3, PT, 0x2f, 0xf2 ;  /* 0x0000000000f2781c */ /* 0x000fda0001746577 */
[----:B------:R-:W-:Y:S05]  /*e2a0*/  @P2 BRA `(.L_x_364) ;  /* 0x0000000400002947 */ /* 0x000fea0003800000 */
[----:B------:R-:W-:Y:S02]  /*e2b0*/  ISETP.GE.AND P2, PT, R109, RZ, PT ;  /* 0x000000ff6d00720c */ /* 0x000fe40003f46270 */
[----:B------:R-:W-:-:S11]  /*e2c0*/  ISETP.GE.AND P3, PT, R108, RZ, PT ;  /* 0x000000ff6c00720c */ /* 0x000fd60003f66270 */
[----:B------:R-:W-:Y:S01]  /*e2d0*/  @P2 MOV R95, RZ ;  /* 0x000000ff005f2202 */ /* 0x000fe20000000f00 */
[----:B------:R-:W-:Y:S01]  /*e2e0*/  @!P2 FFMA R6, R6, 1.84467440737095516160e+19, RZ ;  /* 0x5f8000000606a823 */ /* 0x000fe200000000ff */
[----:B------:R-:W-:Y:S01]  /*e2f0*/  @!P2 MOV R95, 0xffffffc0 ;  /* 0xffffffc0005fa802 */ /* 0x000fe20000000f00 */
[----:B------:R-:W-:-:S03]  /*e300*/  @!P3 FFMA R110, R110, 1.84467440737095516160e+19, RZ ;  /* 0x5f8000006e6eb823 */ /* 0x000fc600000000ff */
[----:B------:R-:W-:-:S07]  /*e310*/  @!P3 IADD3 R95, PT, PT, R95, 0x40, RZ ;  /* 0x000000405f5fb810 */ /* 0x000fce0007ffe0ff */
.L_x_360:
[----:B------:R-:W-:Y:S01]  /*e320*/  LEA R109, R93, 0xc0800000, 0x17 ;  /* 0xc08000005d6d7811 */ /* 0x000fe200078eb8ff */
[----:B------:R-:W-:Y:S01]  /*e330*/  BSSY.RECONVERGENT B1, `(.L_x_365) ;  /* 0x0000036000017945 */ /* 0x000fe20003800200 */
[----:B------:R-:W-:Y:S02]  /*e340*/  IADD3 R107, PT, PT, R107, -0x7f, RZ ;  /* 0xffffff816b6b7810 */ /* 0x000fe40007ffe0ff */
[----:B------:R-:W-:-:S03]  /*e350*/  IADD3 R112, PT, PT, -R109, R110, RZ ;  /* 0x0000006e6d707210 */ /* 0x000fc60007ffe1ff */
[----:B------:R-:W-:Y:S01]  /*e360*/  IMAD R6, R107, -0x800000, R6 ;  /* 0xff8000006b067824 */ /* 0x000fe200078e0206 */
[----:B------:R-:W0:Y:S01]  /*e370*/  MUFU.RCP R108, R112 ;  /* 0x00000070006c7308 */ /* 0x000e220000001000 */
[----:B------:R-:W-:-:S04]  /*e380*/  FADD.FTZ R109, -R112, -RZ ;  /* 0x800000ff706d7221 */ /* 0x000fc80000010100 */
[----:B0-----:R-:W-:-:S04]  /*e390*/  FFMA R111, R108, R109, 1 ;  /* 0x3f8000006c6f7423 */ /* 0x001fc8000000006d */
[----:B------:R-:W-:-:S04]  /*e3a0*/  FFMA R111, R108, R111, R108 ;  /* 0x0000006f6c6f7223 */ /* 0x000fc8000000006c */
[----:B------:R-:W-:-:S04]  /*e3b0*/  FFMA R108, R6, R111, RZ ;  /* 0x0000006f066c7223 */ /* 0x000fc800000000ff */
[----:B------:R-:W-:-:S04]  /*e3c0*/  FFMA R110, R109, R108, R6 ;  /* 0x0000006c6d6e7223 */ /* 0x000fc80000000006 */
[----:B------:R-:W-:Y:S01]  /*e3d0*/  FFMA R110, R111, R110, R108 ;  /* 0x0000006e6f6e7223 */ /* 0x000fe2000000006c */
[----:B------:R-:W-:-:S03]  /*e3e0*/  IADD3 R108, PT, PT, R107, 0x7f, -R93 ;  /* 0x0000007f6b6c7810 */ /* 0x000fc60007ffe85d */
[----:B------:R-:W-:Y:S02]  /*e3f0*/  FFMA R109, R109, R110, R6 ;  /* 0x0000006e6d6d7223 */ /* 0x000fe40000000006 */
[----:B------:R-:W-:Y:S02]  /*e400*/  IMAD.IADD R95, R108, 0x1, R95 ;  /* 0x000000016c5f7824 */ /* 0x000fe400078e025f */
[----:B------:R-:W-:-:S05]  /*e410*/  FFMA R6, R111, R109, R110 ;  /* 0x0000006d6f067223 */ /* 0x000fca000000006e */
[----:B------:R-:W-:-:S04]  /*e420*/  SHF.R.U32.HI R93, RZ, 0x17, R6 ;  /* 0x00000017ff5d7819 */ /* 0x000fc80000011606 */
[----:B------:R-:W-:-:S04]  /*e430*/  LOP3.LUT R108, R93, 0xff, RZ, 0xc0, !PT ;  /* 0x000000ff5d6c7812 */ /* 0x000fc800078ec0ff */
[----:B------:R-:W-:-:S04]  /*e440*/  IADD3 R93, PT, PT, R108, R95, RZ ;  /* 0x0000005f6c5d7210 */ /* 0x000fc80007ffe0ff */
[----:B------:R-:W-:-:S04]  /*e450*/  IADD3 R107, PT, PT, R93, -0x1, RZ ;  /* 0xffffffff5d6b7810 */ /* 0x000fc80007ffe0ff */
[----:B------:R-:W-:-:S13]  /*e460*/  ISETP.GE.U32.AND P2, PT, R107, 0xfe, PT ;  /* 0x000000fe6b00780c */ /* 0x000fda0003f46070 */
[----:B------:R-:W-:Y:S05]  /*e470*/  @!P2 BRA `(.L_x_366) ;  /* 0x000000000080a947 */ /* 0x000fea0003800000 */
[----:B------:R-:W-:-:S13]  /*e480*/  ISETP.GT.AND P2, PT, R93, 0xfe, PT ;  /* 0x000000fe5d00780c */ /* 0x000fda0003f44270 */
[----:B------:R-:W-:Y:S05]  /*e490*/  @P2 BRA `(.L_x_367) ;  /* 0x00000000006c2947 */ /* 0x000fea0003800000 */
[----:B------:R-:W-:-:S13]  /*e4a0*/  ISETP.GE.AND P2, PT, R93, 0x1, PT ;  /* 0x000000015d00780c */ /* 0x000fda0003f46270 */
[----:B------:R-:W-:Y:S05]  /*e4b0*/  @P2 BRA `(.L_x_368) ;  /* 0x0000000000742947 */ /* 0x000fea0003800000 */
[----:B------:R-:W-:Y:S02]  /*e4c0*/  ISETP.GE.AND P2, PT, R93, -0x18, PT ;  /* 0xffffffe85d00780c */ /* 0x000fe40003f46270 */
[----:B------:R-:W-:-:S11]  /*e4d0*/  LOP3.LUT R6, R6, 0x80000000, RZ, 0xc0, !PT ;  /* 0x8000000006067812 */ /* 0x000fd600078ec0ff */
[----:B------:R-:W-:Y:S05]  /*e4e0*/  @!P2 BRA `(.L_x_368) ;  /* 0x000000000068a947 */ /* 0x000fea0003800000 */
[-CC-:B------:R-:W-:Y:S01]  /*e4f0*/  FFMA.RZ R95, R111, R109.reuse, R110.reuse ;  /* 0x0000006d6f5f7223 */ /* 0x180fe2000000c06e */
[----:B------:R-:W-:Y:S01]  /*e500*/  IADD3 R108, PT, PT, R93, 0x20, RZ ;  /* 0x000000205d6c7810 */ /* 0x000fe20007ffe0ff */
[CCC-:B------:R-:W-:Y:S01]  /*e510*/  FFMA.RP R107, R111.reuse, R109.reuse, R110.reuse ;  /* 0x0000006d6f6b7223 */ /* 0x1c0fe2000000806e */
[----:B------:R-:W-:Y:S01]  /*e520*/  FFMA.RM R110, R111, R109, R110 ;  /* 0x0000006d6f6e7223 */ /* 0x000fe2000000406e */
[----:B------:R-:W-:Y:S02]  /*e530*/  ISETP.NE.AND P2, PT, R93, RZ, PT ;  /* 0x000000ff5d00720c */ /* 0x000fe40003f45270 */
[----:B------:R-:W-:Y:S02]  /*e540*/  LOP3.LUT R95, R95, 0x7fffff, RZ, 0xc0, !PT ;  /* 0x007fffff5f5f7812 */ /* 0x000fe400078ec0ff */
[----:B------:R-:W-:Y:S02]  /*e550*/  ISETP.NE.AND P3, PT, R93, RZ, PT ;  /* 0x000000ff5d00720c */ /* 0x000fe40003f65270 */
[----:B------:R-:W-:-:S02]  /*e560*/  LOP3.LUT R95, R95, 0x800000, RZ, 0xfc, !PT ;  /* 0x008000005f5f7812 */ /* 0x000fc400078efcff */
[----:B------:R-:W-:Y:S02]  /*e570*/  IADD3 R93, PT, PT, -R93, RZ, RZ ;  /* 0x000000ff5d5d7210 */ /* 0x000fe40007ffe1ff */
[----:B------:R-:W-:Y:S02]  /*e580*/  SHF.L.U32 R108, R95, R108, RZ ;  /* 0x0000006c5f6c7219 */ /* 0x000fe400000006ff */
[----:B------:R-:W-:Y:S02]  /*e590*/  FSETP.NEU.FTZ.AND P4, PT, R107, R110, PT ;  /* 0x0000006e6b00720b */ /* 0x000fe40003f9d000 */
[----:B------:R-:W-:Y:S02]  /*e5a0*/  SEL R110, R93, RZ, P2 ;  /* 0x000000ff5d6e7207 */ /* 0x000fe40001000000 */
[----:B------:R-:W-:Y:S02]  /*e5b0*/  ISETP.NE.AND P3, PT, R108, RZ, P3 ;  /* 0x000000ff6c00720c */ /* 0x000fe40001f65270 */
[----:B------:R-:W-:-:S02]  /*e5c0*/  SHF.R.U32.HI R108, RZ, R110, R95 ;  /* 0x0000006eff6c7219 */ /* 0x000fc4000001165f */
[----:B------:R-:W-:Y:S02]  /*e5d0*/  PLOP3.LUT P3, PT, P4, P3, PT, 0xf8, 0x8f ;  /* 0x00000000008f781c */ /* 0x000fe40002767f70 */
[----:B------:R-:W-:Y:S02]  /*e5e0*/  SHF.R.U32.HI R95, RZ, 0x1, R108 ;  /* 0x00000001ff5f7819 */ /* 0x000fe4000001166c */
[----:B------:R-:W-:-:S04]  /*e5f0*/  SEL R110, RZ, 0x1, !P3 ;  /* 0x00000001ff6e7807 */ /* 0x000fc80005800000 */
[----:B------:R-:W-:-:S04]  /*e600*/  LOP3.LUT R93, R110, 0x1, R95, 0xf8, !PT ;  /* 0x000000016e5d7812 */ /* 0x000fc800078ef85f */
[----:B------:R-:W-:-:S04]  /*e610*/  LOP3.LUT R108, R93, R108, RZ, 0xc0, !PT ;  /* 0x0000006c5d6c7212 */ /* 0x000fc800078ec0ff */
[----:B------:R-:W-:-:S04]  /*e620*/  IADD3 R95, PT, PT, R95, R108, RZ ;  /* 0x0000006c5f5f7210 */ /* 0x000fc80007ffe0ff */
[----:B------:R-:W-:Y:S01]  /*e630*/  LOP3.LUT R6, R95, R6, RZ, 0xfc, !PT ;  /* 0x000000065f067212 */ /* 0x000fe200078efcff */
[----:B------:R-:W-:Y:S06]  /*e640*/  BRA `(.L_x_368) ;  /* 0x0000000000107947 */ /* 0x000fec0003800000 */
.L_x_367:
[----:B------:R-:W-:-:S04]  /*e650*/  LOP3.LUT R6, R6, 0x80000000, RZ, 0xc0, !PT ;  /* 0x8000000006067812 */ /* 0x000fc800078ec0ff */
[----:B------:R-:W-:Y:S01]  /*e660*/  LOP3.LUT R6, R6, 0x7f800000, RZ, 0xfc, !PT ;  /* 0x7f80000006067812 */ /* 0x000fe200078efcff */
[----:B------:R-:W-:Y:S06]  /*e670*/  BRA `(.L_x_368) ;  /* 0x0000000000047947 */ /* 0x000fec0003800000 */
.L_x_366:
[----:B------:R-:W-:-:S07]  /*e680*/  LEA R6, R95, R6, 0x17 ;  /* 0x000000065f067211 */ /* 0x000fce00078eb8ff */
.L_x_368:
[----:B------:R-:W-:Y:S05]  /*e690*/  BSYNC.RECONVERGENT B1 ;  /* 0x0000000000017941 */ /* 0x000fea0003800200 */
.L_x_365:
[----:B------:R-:W-:Y:S05]  /*e6a0*/  BRA `(.L_x_369) ;  /* 0x0000000000207947 */ /* 0x000fea0003800000 */
.L_x_364:
[----:B------:R-:W-:-:S04]  /*e6b0*/  LOP3.LUT R6, R110, 0x80000000, R6, 0x48, !PT ;  /* 0x800000006e067812 */ /* 0x000fc800078e4806 */
[----:B------:R-:W-:Y:S01]  /*e6c0*/  LOP3.LUT R6, R6, 0x7f800000, RZ, 0xfc, !PT ;  /* 0x7f80000006067812 */ /* 0x000fe200078efcff */
[----:B------:R-:W-:Y:S06]  /*e6d0*/  BRA `(.L_x_369) ;  /* 0x0000000000147947 */ /* 0x000fec0003800000 */
.L_x_363:
[----:B------:R-:W-:Y:S01]  /*e6e0*/  LOP3.LUT R6, R110, 0x80000000, R6, 0x48, !PT ;  /* 0x800000006e067812 */ /* 0x000fe200078e4806 */
[----:B------:R-:W-:Y:S06]  /*e6f0*/  BRA `(.L_x_369) ;  /* 0x00000000000c7947 */ /* 0x000fec0003800000 */
.L_x_362:
[----:B------:R-:W0:Y:S01]  /*e700*/  MUFU.RSQ R6, -QNAN ;  /* 0xffc0000000067908 */ /* 0x000e220000001400 */
[----:B------:R-:W-:Y:S05]  /*e710*/  BRA `(.L_x_369) ;  /* 0x0000000000047947 */ /* 0x000fea0003800000 */
.L_x_361:
[----:B------:R-:W-:-:S07]  /*e720*/  FADD.FTZ R6, R6, R110 ;  /* 0x0000006e06067221 */ /* 0x000fce0000010000 */
.L_x_369:
[----:B------:R-:W-:Y:S05]  /*e730*/  BSYNC.RECONVERGENT B0 ;  /* 0x0000000000007941 */ /* 0x000fea0003800200 */
.L_x_359:
[----:B------:R-:W-:-:S04]  /*e740*/  HFMA2 R95, -RZ, RZ, 0, 0 ;  /* 0x00000000ff5f7431 */ /* 0x000fc800000001ff */
[----:B0-----:R-:W-:Y:S05]  /*e750*/  RET.REL.NODEC R94 `(_Z13render_kernelP6float3Phiiiiiijifffffff) ;  /* 0xffffff185e287950 */ /* 0x001fea0003c3ffff */
.L_x_370:
[----:B------:R-:W-:-:S00]  /*e760*/  BRA `(.L_x_370) ;  /* 0xfffffffc00fc7947 */ /* 0x000fc0000383ffff */
[----:B------:R-:W-:-:S00]  /*e770*/  NOP ;  /* 0x0000000000007918 */ /* 0x000fc00000000000 */
        /* <DEDUP_REMOVED lines=8> */
.L_x_373:


//--------------------- .nv.global.init           --------------------------
	.section	.nv.global.init,"aw",@progbits
	.align	4
.nv.global.init:
	.type		__cudart_i2opi_f,@object
	.size		__cudart_i2opi_f,(.L_1 - __cudart_i2opi_f)
__cudart_i2opi_f:
        /*0000*/ 	.byte	0x41, 0x90, 0x43, 0x3c, 0x99, 0x95, 0x62, 0xdb, 0xc0, 0xdd, 0x34, 0xf5, 0xd1, 0x57, 0x27, 0xfc
        /*0010*/ 	.byte	0x29, 0x15, 0x44, 0x4e, 0x6e, 0x83, 0xf9, 0xa2
.L_1:


//--------------------- .nv.shared.reserved.0     --------------------------
	.section	.nv.shared.reserved.0,"aw",@nobits
	.weak		__nv_reservedSMEM_offset_0_alias
	.size		__nv_reservedSMEM_offset_0_alias, 0, 64
	.other		__nv_reservedSMEM_offset_0_alias,@"STO_CUDA_RESERVED_SHARED STV_DEFAULT"
__nv_reservedSMEM_offset_0_alias:
	.zero		0
	.zero		64


//--------------------- .nv.constant0._Z13render_kernelP6float3Phiiiiiijifffffff --------------------------
	.section	.nv.constant0._Z13render_kernelP6float3Phiiiiiijifffffff,"a",@progbits
	.sectionflags	@""
	.align	4
.nv.constant0._Z13render_kernelP6float3Phiiiiiijifffffff:
	.zero		972


//--------------------- SYMBOLS --------------------------

	.type		.nv.reservedSmem.offset0,@object
	.size		.nv.reservedSmem.offset0,0x4
